//
// Generated by NVIDIA NVVM Compiler
//
// Compiler Build ID: CL-36424714
// Cuda compilation tools, release 13.0, V13.0.88
// Based on NVVM 20.0.0
//

.version 9.0
.target sm_100
.address_size 64

	// .globl	fused_preprocess_kernel
.const .align 4 .f32 BT709_C = 0f3F94FDF4;
.const .align 4 .f32 BT709_D_U = 0f40072B02;
.const .align 4 .f32 BT709_D_V = 0f3FE58106;
.const .align 4 .f32 BT709_E_U = 0f3E5A1CAC;
.const .align 4 .f32 BT709_E_V = 0f3F08B439;

.visible .entry fused_preprocess_kernel(
	.param .u64 .ptr .align 1 fused_preprocess_kernel_param_0,
	.param .u64 .ptr .align 1 fused_preprocess_kernel_param_1,
	.param .u32 fused_preprocess_kernel_param_2,
	.param .u32 fused_preprocess_kernel_param_3,
	.param .u32 fused_preprocess_kernel_param_4,
	.param .u32 fused_preprocess_kernel_param_5,
	.param .u32 fused_preprocess_kernel_param_6,
	.param .u32 fused_preprocess_kernel_param_7,
	.param .u32 fused_preprocess_kernel_param_8,
	.param .f32 fused_preprocess_kernel_param_9,
	.param .f32 fused_preprocess_kernel_param_10,
	.param .f32 fused_preprocess_kernel_param_11,
	.param .f32 fused_preprocess_kernel_param_12,
	.param .f32 fused_preprocess_kernel_param_13,
	.param .f32 fused_preprocess_kernel_param_14,
	.param .u8 fused_preprocess_kernel_param_15,
	.param .u64 .ptr .align 1 fused_preprocess_kernel_param_16,
	.param .u32 fused_preprocess_kernel_param_17
)
{
	.reg .pred 	%p<28>;
	.reg .b16 	%rs<145>;
	.reg .b32 	%r<97>;
	.reg .b32 	%f<204>;
	.reg .b64 	%rd<64>;

	ld.param.u64 	%rd13, [fused_preprocess_kernel_param_0];
	ld.param.u64 	%rd14, [fused_preprocess_kernel_param_1];
	ld.param.u32 	%r7, [fused_preprocess_kernel_param_2];
	ld.param.u32 	%r8, [fused_preprocess_kernel_param_3];
	ld.param.u32 	%r9, [fused_preprocess_kernel_param_4];
	ld.param.u32 	%r10, [fused_preprocess_kernel_param_5];
	ld.param.u32 	%r15, [fused_preprocess_kernel_param_6];
	ld.param.u32 	%r12, [fused_preprocess_kernel_param_7];
	ld.param.u32 	%r13, [fused_preprocess_kernel_param_8];
	ld.param.f32 	%f24, [fused_preprocess_kernel_param_13];
	ld.param.s8 	%rs45, [fused_preprocess_kernel_param_15];
	ld.param.u64 	%rd12, [fused_preprocess_kernel_param_16];
	ld.param.u32 	%r14, [fused_preprocess_kernel_param_17];
	cvta.to.global.u64 	%rd1, %rd14;
	cvta.to.global.u64 	%rd2, %rd13;
	mov.u32 	%r16, %ctaid.x;
	mov.u32 	%r17, %ntid.x;
	mov.u32 	%r18, %tid.x;
	mad.lo.s32 	%r1, %r16, %r17, %r18;
	mov.u32 	%r19, %ctaid.y;
	mov.u32 	%r20, %ntid.y;
	mov.u32 	%r21, %tid.y;
	mad.lo.s32 	%r22, %r19, %r20, %r21;
	setp.ge.s32 	%p1, %r1, %r10;
	setp.ge.s32 	%p2, %r22, %r15;
	or.pred  	%p3, %p1, %p2;
	@%p3 bra 	$L__BB0_38;
	cvt.rn.f32.s32 	%f27, %r1;
	add.f32 	%f28, %f27, 0f3F000000;
	cvt.rn.f32.s32 	%f29, %r7;
	cvt.rn.f32.s32 	%f30, %r10;
	div.rn.f32 	%f31, %f29, %f30;
	fma.rn.f32 	%f1, %f28, %f31, 0fBF000000;
	cvt.rn.f32.u32 	%f32, %r22;
	add.f32 	%f33, %f32, 0f3F000000;
	cvt.rn.f32.s32 	%f34, %r8;
	cvt.rn.f32.u32 	%f35, %r15;
	div.rn.f32 	%f36, %f34, %f35;
	fma.rn.f32 	%f2, %f33, %f36, 0fBF000000;
	setp.eq.s32 	%p4, %r12, 0;
	@%p4 bra 	$L__BB0_34;
	setp.eq.s32 	%p5, %r12, 1;
	@%p5 bra 	$L__BB0_33;
	setp.ne.s32 	%p6, %r12, 2;
	@%p6 bra 	$L__BB0_35;
	cvt.rmi.f32.f32 	%f134, %f1;
	cvt.rzi.s32.f32 	%r73, %f134;
	cvt.rmi.f32.f32 	%f135, %f2;
	cvt.rzi.s32.f32 	%r74, %f135;
	add.s32 	%r75, %r73, 1;
	add.s32 	%r76, %r7, -1;
	min.s32 	%r3, %r75, %r76;
	add.s32 	%r77, %r74, 1;
	add.s32 	%r78, %r8, -1;
	min.s32 	%r4, %r77, %r78;
	max.s32 	%r5, %r73, 0;
	max.s32 	%r79, %r74, 0;
	sub.f32 	%f3, %f1, %f134;
	sub.f32 	%f4, %f2, %f135;
	mul.lo.s32 	%r80, %r79, %r9;
	cvt.s64.s32 	%rd3, %r80;
	shl.b32 	%r81, %r5, 1;
	and.b32  	%r82, %r81, 2147483644;
	cvt.u64.u32 	%rd4, %r82;
	add.s64 	%rd48, %rd3, %rd4;
	add.s64 	%rd5, %rd2, %rd48;
	setp.ne.s32 	%p7, %r13, 0;
	@%p7 bra 	$L__BB0_8;
	ld.global.nc.u8 	%rs90, [%rd5];
	cvt.u16.u8 	%rs134, %rs90;
	ld.global.nc.u8 	%rs91, [%rd5+2];
	cvt.u16.u8 	%rs135, %rs91;
	and.b32  	%r84, %r5, 1;
	setp.eq.b32 	%p10, %r84, 1;
	not.pred 	%p11, %p10;
	@%p11 bra 	$L__BB0_7;
	ld.global.nc.u8 	%rs92, [%rd5+3];
	cvt.u16.u8 	%rs133, %rs92;
	bra.uni 	$L__BB0_11;
$L__BB0_7:
	ld.global.nc.u8 	%rs93, [%rd5+1];
	cvt.u16.u8 	%rs133, %rs93;
	bra.uni 	$L__BB0_11;
$L__BB0_8:
	ld.global.nc.u8 	%rs86, [%rd5+1];
	cvt.u16.u8 	%rs134, %rs86;
	ld.global.nc.u8 	%rs87, [%rd5+3];
	cvt.u16.u8 	%rs135, %rs87;
	and.b32  	%r83, %r5, 1;
	setp.eq.b32 	%p8, %r83, 1;
	not.pred 	%p9, %p8;
	@%p9 bra 	$L__BB0_10;
	ld.global.nc.u8 	%rs88, [%rd5+2];
	cvt.u16.u8 	%rs133, %rs88;
	bra.uni 	$L__BB0_11;
$L__BB0_10:
	ld.global.nc.u8 	%rs89, [%rd5];
	cvt.u16.u8 	%rs133, %rs89;
$L__BB0_11:
	shr.u32 	%r85, %r3, 31;
	add.s32 	%r86, %r3, %r85;
	shl.b32 	%r87, %r86, 1;
	and.b32  	%r88, %r87, -4;
	cvt.s64.s32 	%rd6, %r88;
	add.s64 	%rd49, %rd6, %rd3;
	add.s64 	%rd7, %rd2, %rd49;
	@%p7 bra 	$L__BB0_15;
	ld.global.nc.u8 	%rs98, [%rd7];
	cvt.u16.u8 	%rs137, %rs98;
	ld.global.nc.u8 	%rs99, [%rd7+2];
	cvt.u16.u8 	%rs138, %rs99;
	and.b32  	%r90, %r3, 1;
	setp.eq.b32 	%p15, %r90, 1;
	not.pred 	%p16, %p15;
	@%p16 bra 	$L__BB0_14;
	ld.global.nc.u8 	%rs100, [%rd7+3];
	cvt.u16.u8 	%rs136, %rs100;
	bra.uni 	$L__BB0_18;
$L__BB0_14:
	ld.global.nc.u8 	%rs101, [%rd7+1];
	cvt.u16.u8 	%rs136, %rs101;
	bra.uni 	$L__BB0_18;
$L__BB0_15:
	ld.global.nc.u8 	%rs94, [%rd7+1];
	cvt.u16.u8 	%rs137, %rs94;
	ld.global.nc.u8 	%rs95, [%rd7+3];
	cvt.u16.u8 	%rs138, %rs95;
	and.b32  	%r89, %r3, 1;
	setp.eq.b32 	%p13, %r89, 1;
	not.pred 	%p14, %p13;
	@%p14 bra 	$L__BB0_17;
	ld.global.nc.u8 	%rs96, [%rd7+2];
	cvt.u16.u8 	%rs136, %rs96;
	bra.uni 	$L__BB0_18;
$L__BB0_17:
	ld.global.nc.u8 	%rs97, [%rd7];
	cvt.u16.u8 	%rs136, %rs97;
$L__BB0_18:
	mul.lo.s32 	%r91, %r4, %r9;
	cvt.s64.s32 	%rd8, %r91;
	add.s64 	%rd50, %rd8, %rd4;
	add.s64 	%rd9, %rd2, %rd50;
	@%p7 bra 	$L__BB0_22;
	ld.global.nc.u8 	%rs106, [%rd9];
	cvt.u16.u8 	%rs140, %rs106;
	ld.global.nc.u8 	%rs107, [%rd9+2];
	cvt.u16.u8 	%rs141, %rs107;
	and.b32  	%r93, %r5, 1;
	setp.eq.b32 	%p20, %r93, 1;
	not.pred 	%p21, %p20;
	@%p21 bra 	$L__BB0_21;
	ld.global.nc.u8 	%rs108, [%rd9+3];
	cvt.u16.u8 	%rs139, %rs108;
	bra.uni 	$L__BB0_25;
$L__BB0_21:
	ld.global.nc.u8 	%rs109, [%rd9+1];
	cvt.u16.u8 	%rs139, %rs109;
	bra.uni 	$L__BB0_25;
$L__BB0_22:
	ld.global.nc.u8 	%rs102, [%rd9+1];
	cvt.u16.u8 	%rs140, %rs102;
	ld.global.nc.u8 	%rs103, [%rd9+3];
	cvt.u16.u8 	%rs141, %rs103;
	and.b32  	%r92, %r5, 1;
	setp.eq.b32 	%p18, %r92, 1;
	not.pred 	%p19, %p18;
	@%p19 bra 	$L__BB0_24;
	ld.global.nc.u8 	%rs104, [%rd9+2];
	cvt.u16.u8 	%rs139, %rs104;
	bra.uni 	$L__BB0_25;
$L__BB0_24:
	ld.global.nc.u8 	%rs105, [%rd9];
	cvt.u16.u8 	%rs139, %rs105;
$L__BB0_25:
	add.s64 	%rd51, %rd8, %rd6;
	add.s64 	%rd10, %rd2, %rd51;
	@%p7 bra 	$L__BB0_29;
	ld.global.nc.u8 	%rs114, [%rd10];
	cvt.u16.u8 	%rs143, %rs114;
	ld.global.nc.u8 	%rs115, [%rd10+2];
	cvt.u16.u8 	%rs144, %rs115;
	and.b32  	%r95, %r3, 1;
	setp.eq.b32 	%p25, %r95, 1;
	not.pred 	%p26, %p25;
	@%p26 bra 	$L__BB0_28;
	ld.global.nc.u8 	%rs116, [%rd10+3];
	cvt.u16.u8 	%rs142, %rs116;
	bra.uni 	$L__BB0_32;
$L__BB0_28:
	ld.global.nc.u8 	%rs117, [%rd10+1];
	cvt.u16.u8 	%rs142, %rs117;
	bra.uni 	$L__BB0_32;
$L__BB0_29:
	ld.global.nc.u8 	%rs110, [%rd10+1];
	cvt.u16.u8 	%rs143, %rs110;
	ld.global.nc.u8 	%rs111, [%rd10+3];
	cvt.u16.u8 	%rs144, %rs111;
	and.b32  	%r94, %r3, 1;
	setp.eq.b32 	%p23, %r94, 1;
	not.pred 	%p24, %p23;
	@%p24 bra 	$L__BB0_31;
	ld.global.nc.u8 	%rs112, [%rd10+2];
	cvt.u16.u8 	%rs142, %rs112;
	bra.uni 	$L__BB0_32;
$L__BB0_31:
	ld.global.nc.u8 	%rs113, [%rd10];
	cvt.u16.u8 	%rs142, %rs113;
$L__BB0_32:
	and.b16  	%rs118, %rs144, 255;
	cvt.rn.f32.u16 	%f136, %rs118;
	and.b16  	%rs119, %rs143, 255;
	cvt.rn.f32.u16 	%f137, %rs119;
	and.b16  	%rs120, %rs142, 255;
	cvt.rn.f32.u16 	%f138, %rs120;
	mov.f32 	%f139, 0f3F800000;
	sub.f32 	%f140, %f139, %f3;
	and.b16  	%rs121, %rs133, 255;
	cvt.rn.f32.u16 	%f141, %rs121;
	and.b16  	%rs122, %rs136, 255;
	cvt.rn.f32.u16 	%f142, %rs122;
	mul.f32 	%f143, %f3, %f142;
	fma.rn.f32 	%f144, %f140, %f141, %f143;
	and.b16  	%rs123, %rs134, 255;
	cvt.rn.f32.u16 	%f145, %rs123;
	and.b16  	%rs124, %rs137, 255;
	cvt.rn.f32.u16 	%f146, %rs124;
	mul.f32 	%f147, %f3, %f146;
	fma.rn.f32 	%f148, %f140, %f145, %f147;
	and.b16  	%rs125, %rs135, 255;
	cvt.rn.f32.u16 	%f149, %rs125;
	and.b16  	%rs126, %rs138, 255;
	cvt.rn.f32.u16 	%f150, %rs126;
	mul.f32 	%f151, %f3, %f150;
	fma.rn.f32 	%f152, %f140, %f149, %f151;
	and.b16  	%rs127, %rs139, 255;
	cvt.rn.f32.u16 	%f153, %rs127;
	mul.f32 	%f154, %f3, %f138;
	fma.rn.f32 	%f155, %f140, %f153, %f154;
	and.b16  	%rs128, %rs140, 255;
	cvt.rn.f32.u16 	%f156, %rs128;
	mul.f32 	%f157, %f3, %f137;
	fma.rn.f32 	%f158, %f140, %f156, %f157;
	and.b16  	%rs129, %rs141, 255;
	cvt.rn.f32.u16 	%f159, %rs129;
	mul.f32 	%f160, %f3, %f136;
	fma.rn.f32 	%f161, %f140, %f159, %f160;
	sub.f32 	%f162, %f139, %f4;
	mul.f32 	%f163, %f4, %f155;
	fma.rn.f32 	%f164, %f162, %f144, %f163;
	mul.f32 	%f165, %f4, %f158;
	fma.rn.f32 	%f166, %f162, %f148, %f165;
	mul.f32 	%f167, %f4, %f161;
	fma.rn.f32 	%f168, %f162, %f152, %f167;
	add.f32 	%f169, %f164, 0fC1800000;
	add.f32 	%f170, %f166, 0fC3000000;
	add.f32 	%f171, %f168, 0fC3000000;
	ld.const.f32 	%f172, [BT709_C];
	mul.f32 	%f173, %f172, %f169;
	ld.const.f32 	%f174, [BT709_D_V];
	fma.rn.f32 	%f175, %f174, %f171, %f173;
	ld.const.f32 	%f176, [BT709_E_U];
	mul.f32 	%f177, %f176, %f170;
	sub.f32 	%f178, %f173, %f177;
	ld.const.f32 	%f179, [BT709_E_V];
	mul.f32 	%f180, %f179, %f171;
	sub.f32 	%f181, %f178, %f180;
	ld.const.f32 	%f182, [BT709_D_U];
	fma.rn.f32 	%f183, %f170, %f182, %f173;
	max.f32 	%f184, %f175, 0f00000000;
	min.f32 	%f203, %f184, 0f437F0000;
	max.f32 	%f185, %f181, 0f00000000;
	min.f32 	%f202, %f185, 0f437F0000;
	max.f32 	%f186, %f183, 0f00000000;
	min.f32 	%f201, %f186, 0f437F0000;
	bra.uni 	$L__BB0_35;
$L__BB0_33:
	cvta.to.global.u64 	%rd27, %rd12;
	cvt.rmi.f32.f32 	%f71, %f1;
	cvt.rzi.s32.f32 	%r37, %f71;
	cvt.rmi.f32.f32 	%f72, %f2;
	cvt.rzi.s32.f32 	%r38, %f72;
	add.s32 	%r39, %r37, 1;
	add.s32 	%r40, %r7, -1;
	min.s32 	%r41, %r39, %r40;
	add.s32 	%r42, %r38, 1;
	add.s32 	%r43, %r8, -1;
	min.s32 	%r44, %r42, %r43;
	max.s32 	%r45, %r37, 0;
	max.s32 	%r46, %r38, 0;
	sub.f32 	%f73, %f1, %f71;
	sub.f32 	%f74, %f2, %f72;
	mul.lo.s32 	%r47, %r46, %r9;
	add.s32 	%r48, %r47, %r45;
	cvt.s64.s32 	%rd28, %r48;
	add.s64 	%rd29, %rd2, %rd28;
	ld.global.nc.u8 	%rs70, [%rd29];
	cvt.u16.u8 	%rs71, %rs70;
	cvt.rn.f32.u16 	%f75, %rs71;
	add.s32 	%r49, %r47, %r41;
	cvt.s64.s32 	%rd30, %r49;
	add.s64 	%rd31, %rd2, %rd30;
	ld.global.nc.u8 	%rs72, [%rd31];
	cvt.u16.u8 	%rs73, %rs72;
	cvt.rn.f32.u16 	%f76, %rs73;
	mul.lo.s32 	%r50, %r44, %r9;
	add.s32 	%r51, %r50, %r45;
	cvt.s64.s32 	%rd32, %r51;
	add.s64 	%rd33, %rd2, %rd32;
	ld.global.nc.u8 	%rs74, [%rd33];
	cvt.u16.u8 	%rs75, %rs74;
	cvt.rn.f32.u16 	%f77, %rs75;
	add.s32 	%r52, %r50, %r41;
	cvt.s64.s32 	%rd34, %r52;
	add.s64 	%rd35, %rd2, %rd34;
	ld.global.nc.u8 	%rs76, [%rd35];
	cvt.u16.u8 	%rs77, %rs76;
	cvt.rn.f32.u16 	%f78, %rs77;
	mov.f32 	%f79, 0f3F800000;
	sub.f32 	%f80, %f79, %f73;
	mul.f32 	%f81, %f73, %f76;
	fma.rn.f32 	%f82, %f80, %f75, %f81;
	sub.f32 	%f83, %f79, %f74;
	mul.f32 	%f84, %f73, %f78;
	fma.rn.f32 	%f85, %f80, %f77, %f84;
	mul.f32 	%f86, %f74, %f85;
	fma.rn.f32 	%f87, %f83, %f82, %f86;
	mul.f32 	%f88, %f1, 0f3F000000;
	mul.f32 	%f89, %f2, 0f3F000000;
	cvt.rmi.f32.f32 	%f90, %f88;
	cvt.rzi.s32.f32 	%r53, %f90;
	cvt.rmi.f32.f32 	%f91, %f89;
	cvt.rzi.s32.f32 	%r54, %f91;
	add.s32 	%r55, %r53, 1;
	shr.u32 	%r56, %r7, 31;
	add.s32 	%r57, %r7, %r56;
	shr.s32 	%r58, %r57, 1;
	add.s32 	%r59, %r58, -1;
	min.s32 	%r60, %r55, %r59;
	add.s32 	%r61, %r54, 1;
	shr.u32 	%r62, %r8, 31;
	add.s32 	%r63, %r8, %r62;
	shr.s32 	%r64, %r63, 1;
	add.s32 	%r65, %r64, -1;
	min.s32 	%r66, %r61, %r65;
	max.s32 	%r67, %r53, 0;
	max.s32 	%r68, %r54, 0;
	sub.f32 	%f92, %f88, %f90;
	sub.f32 	%f93, %f89, %f91;
	mul.lo.s32 	%r69, %r14, %r68;
	cvt.s64.s32 	%rd36, %r69;
	shl.b32 	%r70, %r67, 1;
	cvt.u64.u32 	%rd37, %r70;
	add.s64 	%rd38, %rd36, %rd37;
	add.s64 	%rd39, %rd27, %rd38;
	ld.global.u8 	%rs78, [%rd39];
	cvt.rn.f32.u16 	%f94, %rs78;
	ld.global.u8 	%rs79, [%rd39+1];
	cvt.rn.f32.u16 	%f95, %rs79;
	shl.b32 	%r71, %r60, 1;
	cvt.s64.s32 	%rd40, %r71;
	add.s64 	%rd41, %rd36, %rd40;
	add.s64 	%rd42, %rd27, %rd41;
	ld.global.u8 	%rs80, [%rd42];
	cvt.rn.f32.u16 	%f96, %rs80;
	ld.global.u8 	%rs81, [%rd42+1];
	cvt.rn.f32.u16 	%f97, %rs81;
	mul.lo.s32 	%r72, %r14, %r66;
	cvt.s64.s32 	%rd43, %r72;
	add.s64 	%rd44, %rd43, %rd37;
	add.s64 	%rd45, %rd27, %rd44;
	ld.global.u8 	%rs82, [%rd45];
	cvt.rn.f32.u16 	%f98, %rs82;
	ld.global.u8 	%rs83, [%rd45+1];
	cvt.rn.f32.u16 	%f99, %rs83;
	add.s64 	%rd46, %rd43, %rd40;
	add.s64 	%rd47, %rd27, %rd46;
	ld.global.u8 	%rs84, [%rd47];
	cvt.rn.f32.u16 	%f100, %rs84;
	ld.global.u8 	%rs85, [%rd47+1];
	cvt.rn.f32.u16 	%f101, %rs85;
	sub.f32 	%f102, %f79, %f92;
	mul.f32 	%f103, %f92, %f96;
	fma.rn.f32 	%f104, %f102, %f94, %f103;
	sub.f32 	%f105, %f79, %f93;
	mul.f32 	%f106, %f92, %f100;
	fma.rn.f32 	%f107, %f102, %f98, %f106;
	mul.f32 	%f108, %f93, %f107;
	fma.rn.f32 	%f109, %f105, %f104, %f108;
	mul.f32 	%f110, %f92, %f97;
	fma.rn.f32 	%f111, %f102, %f95, %f110;
	mul.f32 	%f112, %f92, %f101;
	fma.rn.f32 	%f113, %f102, %f99, %f112;
	mul.f32 	%f114, %f93, %f113;
	fma.rn.f32 	%f115, %f105, %f111, %f114;
	add.f32 	%f116, %f87, 0fC1800000;
	add.f32 	%f117, %f109, 0fC3000000;
	add.f32 	%f118, %f115, 0fC3000000;
	ld.const.f32 	%f119, [BT709_C];
	mul.f32 	%f120, %f116, %f119;
	ld.const.f32 	%f121, [BT709_D_V];
	fma.rn.f32 	%f122, %f121, %f118, %f120;
	ld.const.f32 	%f123, [BT709_E_U];
	mul.f32 	%f124, %f123, %f117;
	sub.f32 	%f125, %f120, %f124;
	ld.const.f32 	%f126, [BT709_E_V];
	mul.f32 	%f127, %f126, %f118;
	sub.f32 	%f128, %f125, %f127;
	ld.const.f32 	%f129, [BT709_D_U];
	fma.rn.f32 	%f130, %f117, %f129, %f120;
	max.f32 	%f131, %f122, 0f00000000;
	min.f32 	%f203, %f131, 0f437F0000;
	max.f32 	%f132, %f128, 0f00000000;
	min.f32 	%f202, %f132, 0f437F0000;
	max.f32 	%f133, %f130, 0f00000000;
	min.f32 	%f201, %f133, 0f437F0000;
	bra.uni 	$L__BB0_35;
$L__BB0_34:
	cvt.rmi.f32.f32 	%f37, %f1;
	cvt.rzi.s32.f32 	%r23, %f37;
	cvt.rmi.f32.f32 	%f38, %f2;
	cvt.rzi.s32.f32 	%r24, %f38;
	add.s32 	%r25, %r23, 1;
	add.s32 	%r26, %r7, -1;
	min.s32 	%r27, %r25, %r26;
	add.s32 	%r28, %r24, 1;
	add.s32 	%r29, %r8, -1;
	min.s32 	%r30, %r28, %r29;
	max.s32 	%r31, %r23, 0;
	max.s32 	%r32, %r24, 0;
	sub.f32 	%f39, %f1, %f37;
	sub.f32 	%f40, %f2, %f38;
	mul.lo.s32 	%r33, %r32, %r9;
	cvt.s64.s32 	%rd15, %r33;
	shl.b32 	%r34, %r31, 2;
	cvt.u64.u32 	%rd16, %r34;
	add.s64 	%rd17, %rd15, %rd16;
	add.s64 	%rd18, %rd2, %rd17;
	ld.global.nc.u8 	%rs46, [%rd18+2];
	cvt.u16.u8 	%rs47, %rs46;
	cvt.rn.f32.u16 	%f41, %rs47;
	ld.global.nc.u8 	%rs48, [%rd18+1];
	cvt.u16.u8 	%rs49, %rs48;
	cvt.rn.f32.u16 	%f42, %rs49;
	ld.global.nc.u8 	%rs50, [%rd18];
	cvt.u16.u8 	%rs51, %rs50;
	cvt.rn.f32.u16 	%f43, %rs51;
	shl.b32 	%r35, %r27, 2;
	cvt.s64.s32 	%rd19, %r35;
	add.s64 	%rd20, %rd15, %rd19;
	add.s64 	%rd21, %rd2, %rd20;
	ld.global.nc.u8 	%rs52, [%rd21+2];
	cvt.u16.u8 	%rs53, %rs52;
	cvt.rn.f32.u16 	%f44, %rs53;
	ld.global.nc.u8 	%rs54, [%rd21+1];
	cvt.u16.u8 	%rs55, %rs54;
	cvt.rn.f32.u16 	%f45, %rs55;
	ld.global.nc.u8 	%rs56, [%rd21];
	cvt.u16.u8 	%rs57, %rs56;
	cvt.rn.f32.u16 	%f46, %rs57;
	mul.lo.s32 	%r36, %r30, %r9;
	cvt.s64.s32 	%rd22, %r36;
	add.s64 	%rd23, %rd22, %rd16;
	add.s64 	%rd24, %rd2, %rd23;
	ld.global.nc.u8 	%rs58, [%rd24+2];
	cvt.u16.u8 	%rs59, %rs58;
	cvt.rn.f32.u16 	%f47, %rs59;
	ld.global.nc.u8 	%rs60, [%rd24+1];
	cvt.u16.u8 	%rs61, %rs60;
	cvt.rn.f32.u16 	%f48, %rs61;
	ld.global.nc.u8 	%rs62, [%rd24];
	cvt.u16.u8 	%rs63, %rs62;
	cvt.rn.f32.u16 	%f49, %rs63;
	add.s64 	%rd25, %rd22, %rd19;
	add.s64 	%rd26, %rd2, %rd25;
	ld.global.nc.u8 	%rs64, [%rd26+2];
	cvt.u16.u8 	%rs65, %rs64;
	cvt.rn.f32.u16 	%f50, %rs65;
	ld.global.nc.u8 	%rs66, [%rd26+1];
	cvt.u16.u8 	%rs67, %rs66;
	cvt.rn.f32.u16 	%f51, %rs67;
	ld.global.nc.u8 	%rs68, [%rd26];
	cvt.u16.u8 	%rs69, %rs68;
	cvt.rn.f32.u16 	%f52, %rs69;
	mov.f32 	%f53, 0f3F800000;
	sub.f32 	%f54, %f53, %f39;
	mul.f32 	%f55, %f39, %f44;
	fma.rn.f32 	%f56, %f54, %f41, %f55;
	mul.f32 	%f57, %f39, %f45;
	fma.rn.f32 	%f58, %f54, %f42, %f57;
	mul.f32 	%f59, %f39, %f46;
	fma.rn.f32 	%f60, %f54, %f43, %f59;
	mul.f32 	%f61, %f39, %f50;
	fma.rn.f32 	%f62, %f54, %f47, %f61;
	mul.f32 	%f63, %f39, %f51;
	fma.rn.f32 	%f64, %f54, %f48, %f63;
	mul.f32 	%f65, %f39, %f52;
	fma.rn.f32 	%f66, %f54, %f49, %f65;
	sub.f32 	%f67, %f53, %f40;
	mul.f32 	%f68, %f40, %f62;
	fma.rn.f32 	%f203, %f67, %f56, %f68;
	mul.f32 	%f69, %f40, %f64;
	fma.rn.f32 	%f202, %f67, %f58, %f69;
	mul.f32 	%f70, %f40, %f66;
	fma.rn.f32 	%f201, %f67, %f60, %f70;
$L__BB0_35:
	ld.param.f32 	%f200, [fused_preprocess_kernel_param_14];
	ld.param.f32 	%f199, [fused_preprocess_kernel_param_12];
	ld.param.f32 	%f198, [fused_preprocess_kernel_param_11];
	ld.param.f32 	%f197, [fused_preprocess_kernel_param_10];
	ld.param.f32 	%f196, [fused_preprocess_kernel_param_9];
	div.rn.f32 	%f187, %f203, 0f437F0000;
	div.rn.f32 	%f188, %f202, 0f437F0000;
	div.rn.f32 	%f189, %f201, 0f437F0000;
	sub.f32 	%f190, %f187, %f196;
	div.rn.f32 	%f17, %f190, %f199;
	sub.f32 	%f191, %f188, %f197;
	div.rn.f32 	%f18, %f191, %f24;
	sub.f32 	%f192, %f189, %f198;
	div.rn.f32 	%f19, %f192, %f200;
	mul.lo.s32 	%r6, %r15, %r10;
	mul.lo.s32 	%r96, %r10, %r22;
	cvt.s64.s32 	%rd52, %r96;
	cvt.s64.s32 	%rd53, %r1;
	add.s64 	%rd11, %rd52, %rd53;
	setp.eq.s16 	%p27, %rs45, 0;
	@%p27 bra 	$L__BB0_37;
	// begin inline asm
	{  cvt.rn.f16.f32 %rs130, %f17;}

	// end inline asm
	shl.b64 	%rd54, %rd11, 1;
	add.s64 	%rd55, %rd1, %rd54;
	st.global.u16 	[%rd55], %rs130;
	// begin inline asm
	{  cvt.rn.f16.f32 %rs131, %f18;}

	// end inline asm
	mul.wide.s32 	%rd56, %r6, 2;
	add.s64 	%rd57, %rd55, %rd56;
	st.global.u16 	[%rd57], %rs131;
	// begin inline asm
	{  cvt.rn.f16.f32 %rs132, %f19;}

	// end inline asm
	add.s64 	%rd58, %rd57, %rd56;
	st.global.u16 	[%rd58], %rs132;
	bra.uni 	$L__BB0_38;
$L__BB0_37:
	shl.b64 	%rd59, %rd11, 2;
	add.s64 	%rd60, %rd1, %rd59;
	st.global.f32 	[%rd60], %f17;
	mul.wide.s32 	%rd61, %r6, 4;
	add.s64 	%rd62, %rd60, %rd61;
	st.global.f32 	[%rd62], %f18;
	add.s64 	%rd63, %rd62, %rd61;
	st.global.f32 	[%rd63], %f19;
$L__BB0_38:
	ret;

}


// ===== COMPILED SASS (sm_100) =====

	.target	sm_100

	.elftype	@"ET_EXEC"


//--------------------- .note.nv.tkinfo           --------------------------
	.section	.note.nv.tkinfo,"",@"SHT_NOTE"
	.sectionflags	@"SHF_NOTE_NV_TKINFO"
	.tkinfo
        /*0018*/ 	.word	0x00000002
        /*0030*/ 	.string	""
        /*0030*/ 	.string	"ptxas"
        /*0030*/ 	.string	"Cuda compilation tools, release 13.0, V13.0.88"
        /*0030*/ 	.string	"Build cuda_13.0.r13.0/compiler.36424714_0"
        /*0030*/ 	.string	"-arch sm_100 -m 64 "



//--------------------- .note.nv.cuinfo           --------------------------
	.section	.note.nv.cuinfo,"",@"SHT_NOTE"
	.sectionflags	@"SHF_NOTE_NV_CUINFO"
        /*0018*/ 	.short	0x0002
        /*001a*/ 	.short	0x0064
        /*001c*/ 	.short	0x0082
	.zero		2


//--------------------- .nv.info                  --------------------------
	.section	.nv.info,"",@"SHT_CUDA_INFO"
	.align	4


	//----- nvinfo : EIATTR_REGCOUNT
	.align		4
        /*0000*/ 	.byte	0x04, 0x2f
        /*0002*/ 	.short	(.L_6 - .L_5)
	.align		4
.L_5:
        /*0004*/ 	.word	index@(fused_preprocess_kernel)
        /*0008*/ 	.word	0x00000020


	//----- nvinfo : EIATTR_FRAME_SIZE
	.align		4
.L_6:
        /*000c*/ 	.byte	0x04, 0x11
        /*000e*/ 	.short	(.L_8 - .L_7)
	.align		4
.L_7:
        /*0010*/ 	.word	index@($__internal_0_$__cuda_sm3x_div_rn_noftz_f32_slowpath)
        /*0014*/ 	.word	0x00000000


	//----- nvinfo : EIATTR_FRAME_SIZE
	.align		4
.L_8:
        /*0018*/ 	.byte	0x04, 0x11
        /*001a*/ 	.short	(.L_10 - .L_9)
	.align		4
.L_9:
        /*001c*/ 	.word	index@(fused_preprocess_kernel)
        /*0020*/ 	.word	0x00000000


	//----- nvinfo : EIATTR_MIN_STACK_SIZE
	.align		4
.L_10:
        /*0024*/ 	.byte	0x04, 0x12
        /*0026*/ 	.short	(.L_12 - .L_11)
	.align		4
.L_11:
        /*0028*/ 	.word	index@(fused_preprocess_kernel)
        /*002c*/ 	.word	0x00000000
.L_12:


//--------------------- .nv.compat                --------------------------
	.section	.nv.compat,"",@"SHT_CUDA_COMPAT_INFO"
	.align	4
        /*0000*/ 	.byte	0x02, 0x09, 0x00, 0x00, 0x02, 0x02, 0x01, 0x00, 0x02, 0x05, 0x05, 0x00, 0x03, 0x07, 0x01, 0x01
        /*0010*/ 	.byte	0x02, 0x03, 0x00, 0x00, 0x02, 0x06, 0x01, 0x00, 0x04, 0x0b, 0x08, 0x00, 0x01, 0x00, 0x00, 0x00
        /*0020*/ 	.byte	0x00, 0x00, 0x00, 0x00


//--------------------- .nv.info.fused_preprocess_kernel --------------------------
	.section	.nv.info.fused_preprocess_kernel,"",@"SHT_CUDA_INFO"
	.sectionflags	@""
	.align	4


	//----- nvinfo : EIATTR_CUDA_API_VERSION
	.align		4
        /*0000*/ 	.byte	0x04, 0x37
        /*0002*/ 	.short	(.L_14 - .L_13)
.L_13:
        /*0004*/ 	.word	0x00000082


	//----- nvinfo : EIATTR_KPARAM_INFO
	.align		4
.L_14:
        /*0008*/ 	.byte	0x04, 0x17
        /*000a*/ 	.short	(.L_16 - .L_15)
.L_15:
        /*000c*/ 	.word	0x00000000
        /*0010*/ 	.short	0x0011
        /*0012*/ 	.short	0x0050
        /*0014*/ 	.byte	0x00, 0xf0, 0x11, 0x00


	//----- nvinfo : EIATTR_KPARAM_INFO
	.align		4
.L_16:
        /*0018*/ 	.byte	0x04, 0x17
        /*001a*/ 	.short	(.L_18 - .L_17)
.L_17:
        /*001c*/ 	.word	0x00000000
        /*0020*/ 	.short	0x0010
        /*0022*/ 	.short	0x0048
        /*0024*/ 	.byte	0x00, 0xf5, 0x21, 0x00


	//----- nvinfo : EIATTR_KPARAM_INFO
	.align		4
.L_18:
        /*0028*/ 	.byte	0x04, 0x17
        /*002a*/ 	.short	(.L_20 - .L_19)
.L_19:
        /*002c*/ 	.word	0x00000000
        /*0030*/ 	.short	0x000f
        /*0032*/ 	.short	0x0044
        /*0034*/ 	.byte	0x00, 0xf0, 0x05, 0x00


	//----- nvinfo : EIATTR_KPARAM_INFO
	.align		4
.L_20:
        /*0038*/ 	.byte	0x04, 0x17
        /*003a*/ 	.short	(.L_22 - .L_21)
.L_21:
        /*003c*/ 	.word	0x00000000
        /*0040*/ 	.short	0x000e
        /*0042*/ 	.short	0x0040
        /*0044*/ 	.byte	0x00, 0xf0, 0x11, 0x00


	//----- nvinfo : EIATTR_KPARAM_INFO
	.align		4
.L_22:
        /*0048*/ 	.byte	0x04, 0x17
        /*004a*/ 	.short	(.L_24 - .L_23)
.L_23:
        /*004c*/ 	.word	0x00000000
        /*0050*/ 	.short	0x000d
        /*0052*/ 	.short	0x003c
        /*0054*/ 	.byte	0x00, 0xf0, 0x11, 0x00


	//----- nvinfo : EIATTR_KPARAM_INFO
	.align		4
.L_24:
        /*0058*/ 	.byte	0x04, 0x17
        /*005a*/ 	.short	(.L_26 - .L_25)
.L_25:
        /*005c*/ 	.word	0x00000000
        /*0060*/ 	.short	0x000c
        /*0062*/ 	.short	0x0038
        /*0064*/ 	.byte	0x00, 0xf0, 0x11, 0x00


	//----- nvinfo : EIATTR_KPARAM_INFO
	.align		4
.L_26:
        /*0068*/ 	.byte	0x04, 0x17
        /*006a*/ 	.short	(.L_28 - .L_27)
.L_27:
        /*006c*/ 	.word	0x00000000
        /*0070*/ 	.short	0x000b
        /*0072*/ 	.short	0x0034
        /*0074*/ 	.byte	0x00, 0xf0, 0x11, 0x00


	//----- nvinfo : EIATTR_KPARAM_INFO
	.align		4
.L_28:
        /*0078*/ 	.byte	0x04, 0x17
        /*007a*/ 	.short	(.L_30 - .L_29)
.L_29:
        /*007c*/ 	.word	0x00000000
        /*0080*/ 	.short	0x000a
        /*0082*/ 	.short	0x0030
        /*0084*/ 	.byte	0x00, 0xf0, 0x11, 0x00


	//----- nvinfo : EIATTR_KPARAM_INFO
	.align		4
.L_30:
        /*0088*/ 	.byte	0x04, 0x17
        /*008a*/ 	.short	(.L_32 - .L_31)
.L_31:
        /*008c*/ 	.word	0x00000000
        /*0090*/ 	.short	0x0009
        /*0092*/ 	.short	0x002c
        /*0094*/ 	.byte	0x00, 0xf0, 0x11, 0x00


	//----- nvinfo : EIATTR_KPARAM_INFO
	.align		4
.L_32:
        /*0098*/ 	.byte	0x04, 0x17
        /*009a*/ 	.short	(.L_34 - .L_33)
.L_33:
        /*009c*/ 	.word	0x00000000
        /*00a0*/ 	.short	0x0008
        /*00a2*/ 	.short	0x0028
        /*00a4*/ 	.byte	0x00, 0xf0, 0x11, 0x00


	//----- nvinfo : EIATTR_KPARAM_INFO
	.align		4
.L_34:
        /*00a8*/ 	.byte	0x04, 0x17
        /*00aa*/ 	.short	(.L_36 - .L_35)
.L_35:
        /*00ac*/ 	.word	0x00000000
        /*00b0*/ 	.short	0x0007
        /*00b2*/ 	.short	0x0024
        /*00b4*/ 	.byte	0x00, 0xf0, 0x11, 0x00


	//----- nvinfo : EIATTR_KPARAM_INFO
	.align		4
.L_36:
        /*00b8*/ 	.byte	0x04, 0x17
        /*00ba*/ 	.short	(.L_38 - .L_37)
.L_37:
        /*00bc*/ 	.word	0x00000000
        /*00c0*/ 	.short	0x0006
        /*00c2*/ 	.short	0x0020
        /*00c4*/ 	.byte	0x00, 0xf0, 0x11, 0x00


	//----- nvinfo : EIATTR_KPARAM_INFO
	.align		4
.L_38:
        /*00c8*/ 	.byte	0x04, 0x17
        /*00ca*/ 	.short	(.L_40 - .L_39)
.L_39:
        /*00cc*/ 	.word	0x00000000
        /*00d0*/ 	.short	0x0005
        /*00d2*/ 	.short	0x001c
        /*00d4*/ 	.byte	0x00, 0xf0, 0x11, 0x00


	//----- nvinfo : EIATTR_KPARAM_INFO
	.align		4
.L_40:
        /*00d8*/ 	.byte	0x04, 0x17
        /*00da*/ 	.short	(.L_42 - .L_41)
.L_41:
        /*00dc*/ 	.word	0x00000000
        /*00e0*/ 	.short	0x0004
        /*00e2*/ 	.short	0x0018
        /*00e4*/ 	.byte	0x00, 0xf0, 0x11, 0x00


	//----- nvinfo : EIATTR_KPARAM_INFO
	.align		4
.L_42:
        /*00e8*/ 	.byte	0x04, 0x17
        /*00ea*/ 	.short	(.L_44 - .L_43)
.L_43:
        /*00ec*/ 	.word	0x00000000
        /*00f0*/ 	.short	0x0003
        /*00f2*/ 	.short	0x0014
        /*00f4*/ 	.byte	0x00, 0xf0, 0x11, 0x00


	//----- nvinfo : EIATTR_KPARAM_INFO
	.align		4
.L_44:
        /*00f8*/ 	.byte	0x04, 0x17
        /*00fa*/ 	.short	(.L_46 - .L_45)
.L_45:
        /*00fc*/ 	.word	0x00000000
        /*0100*/ 	.short	0x0002
        /*0102*/ 	.short	0x0010
        /*0104*/ 	.byte	0x00, 0xf0, 0x11, 0x00


	//----- nvinfo : EIATTR_KPARAM_INFO
	.align		4
.L_46:
        /*0108*/ 	.byte	0x04, 0x17
        /*010a*/ 	.short	(.L_48 - .L_47)
.L_47:
        /*010c*/ 	.word	0x00000000
        /*0110*/ 	.short	0x0001
        /*0112*/ 	.short	0x0008
        /*0114*/ 	.byte	0x00, 0xf5, 0x21, 0x00


	//----- nvinfo : EIATTR_KPARAM_INFO
	.align		4
.L_48:
        /*0118*/ 	.byte	0x04, 0x17
        /*011a*/ 	.short	(.L_50 - .L_49)
.L_49:
        /*011c*/ 	.word	0x00000000
        /*0120*/ 	.short	0x0000
        /*0122*/ 	.short	0x0000
        /*0124*/ 	.byte	0x00, 0xf5, 0x21, 0x00


	//----- nvinfo : EIATTR_SPARSE_MMA_MASK
	.align		4
.L_50:
        /*0128*/ 	.byte	0x03, 0x50
        /*012a*/ 	.short	0x0000


	//----- nvinfo : EIATTR_MAXREG_COUNT
	.align		4
        /*012c*/ 	.byte	0x03, 0x1b
        /*012e*/ 	.short	0x00ff


	//----- nvinfo : EIATTR_MERCURY_ISA_VERSION
	.align		4
        /*0130*/ 	.byte	0x03, 0x5f
        /*0132*/ 	.short	0x0101


	//----- nvinfo : EIATTR_VRC_CTA_INIT_COUNT
	.align		4
        /*0134*/ 	.byte	0x02, 0x4a
	.zero		1
	.zero		1


	//----- nvinfo : EIATTR_EXIT_INSTR_OFFSETS
	.align		4
        /*0138*/ 	.byte	0x04, 0x1c
        /*013a*/ 	.short	(.L_52 - .L_51)


	//   ....[0]....
.L_51:
        /*013c*/ 	.word	0x000000d0


	//   ....[1]....
        /*0140*/ 	.word	0x000020d0


	//   ....[2]....
        /*0144*/ 	.word	0x00002160


	//----- nvinfo : EIATTR_CRS_STACK_SIZE
	.align		4
.L_52:
        /*0148*/ 	.byte	0x04, 0x1e
        /*014a*/ 	.short	(.L_54 - .L_53)
.L_53:
        /*014c*/ 	.word	0x00000000


	//----- nvinfo : EIATTR_CBANK_PARAM_SIZE
	.align		4
.L_54:
        /*0150*/ 	.byte	0x03, 0x19
        /*0152*/ 	.short	0x0054


	//----- nvinfo : EIATTR_PARAM_CBANK
	.align		4
        /*0154*/ 	.byte	0x04, 0x0a
        /*0156*/ 	.short	(.L_56 - .L_55)
	.align		4
.L_55:
        /*0158*/ 	.word	index@(.nv.constant0.fused_preprocess_kernel)
        /*015c*/ 	.short	0x0380
        /*015e*/ 	.short	0x0054


	//----- nvinfo : EIATTR_SW_WAR
	.align		4
.L_56:
        /*0160*/ 	.byte	0x04, 0x36
        /*0162*/ 	.short	(.L_58 - .L_57)
.L_57:
        /*0164*/ 	.word	0x00000008
.L_58:


//--------------------- .nv.callgraph             --------------------------
	.section	.nv.callgraph,"",@"SHT_CUDA_CALLGRAPH"
	.align	4
	.sectionentsize	8
	.align		4
        /*0000*/ 	.word	0x00000000
	.align		4
        /*0004*/ 	.word	0xffffffff
	.align		4
        /*0008*/ 	.word	0x00000000
	.align		4
        /*000c*/ 	.word	0xfffffffe
	.align		4
        /*0010*/ 	.word	0x00000000
	.align		4
        /*0014*/ 	.word	0xfffffffd
	.align		4
        /*0018*/ 	.word	0x00000000
	.align		4
        /*001c*/ 	.word	0xfffffffc


//--------------------- .nv.constant3             --------------------------
	.section	.nv.constant3,"a",@progbits
	.align	4
.nv.constant3:
	.type		BT709_C,@object
	.size		BT709_C,(BT709_D_U - BT709_C)
BT709_C:
        /*0000*/ 	.byte	0xf4, 0xfd, 0x94, 0x3f
	.type		BT709_D_U,@object
	.size		BT709_D_U,(BT709_D_V - BT709_D_U)
BT709_D_U:
        /*0004*/ 	.byte	0x02, 0x2b, 0x07, 0x40
	.type		BT709_D_V,@object
	.size		BT709_D_V,(BT709_E_U - BT709_D_V)
BT709_D_V:
        /*0008*/ 	.byte	0x06, 0x81, 0xe5, 0x3f
	.type		BT709_E_U,@object
	.size		BT709_E_U,(BT709_E_V - BT709_E_U)
BT709_E_U:
        /*000c*/ 	.byte	0xac, 0x1c, 0x5a, 0x3e
	.type		BT709_E_V,@object
	.size		BT709_E_V,(.L_4 - BT709_E_V)
BT709_E_V:
        /*0010*/ 	.byte	0x39, 0xb4, 0x08, 0x3f
.L_4:


//--------------------- .text.fused_preprocess_kernel --------------------------
	.section	.text.fused_preprocess_kernel,"ax",@progbits
	.align	128
        .global         fused_preprocess_kernel
        .type           fused_preprocess_kernel,@function
        .size           fused_preprocess_kernel,(.L_x_38 - fused_preprocess_kernel)
        .other          fused_preprocess_kernel,@"STO_CUDA_ENTRY STV_DEFAULT"
fused_preprocess_kernel:
.text.fused_preprocess_kernel:
[----:B------:R-:W-:Y:S01]  /*0000*/  LDC R1, c[0x0][0x37c] ;  /* 0x0000df00ff017b82 */ /* 0x000fe20000000800 */
[----:B------:R-:W0:Y:S07]  /*0010*/  S2R R5, SR_TID.Y ;  /* 0x0000000000057919 */ /* 0x000e2e0000002200 */
[----:B------:R-:W1:Y:S01]  /*0020*/  LDC R4, c[0x0][0x360] ;  /* 0x0000d800ff047b82 */ /* 0x000e620000000800 */
[----:B------:R-:W2:Y:S01]  /*0030*/  LDCU UR6, c[0x0][0x3a0] ;  /* 0x00007400ff0677ac */ /* 0x000ea20008000800 */
[----:B------:R-:W1:Y:S01]  /*0040*/  S2R R3, SR_TID.X ;  /* 0x0000000000037919 */ /* 0x000e620000002100 */
[----:B------:R-:W3:Y:S05]  /*0050*/  LDCU UR7, c[0x0][0x39c] ;  /* 0x00007380ff0777ac */ /* 0x000eea0008000800 */
[----:B------:R-:W0:Y:S08]  /*0060*/  S2UR UR5, SR_CTAID.Y ;  /* 0x00000000000579c3 */ /* 0x000e300000002600 */
[----:B------:R-:W0:Y:S08]  /*0070*/  LDC R2, c[0x0][0x364] ;  /* 0x0000d900ff027b82 */ /* 0x000e300000000800 */
[----:B------:R-:W1:Y:S01]  /*0080*/  S2UR UR4, SR_CTAID.X ;  /* 0x00000000000479c3 */ /* 0x000e620000002500 */
[----:B0-----:R-:W-:-:S05]  /*0090*/  IMAD R2, R2, UR5, R5 ;  /* 0x0000000502027c24 */ /* 0x001fca000f8e0205 */
[----:B--2---:R-:W-:Y:S01]  /*00a0*/  ISETP.GE.AND P0, PT, R2, UR6, PT ;  /* 0x0000000602007c0c */ /* 0x004fe2000bf06270 */
[----:B-1----:R-:W-:-:S05]  /*00b0*/  IMAD R4, R4, UR4, R3 ;  /* 0x0000000404047c24 */ /* 0x002fca000f8e0203 */
[----:B---3--:R-:W-:-:S13]  /*00c0*/  ISETP.GE.OR P0, PT, R4, UR7, P0 ;  /* 0x0000000704007c0c */ /* 0x008fda0008706670 */
[----:B------:R-:W-:Y:S05]  /*00d0*/  @P0 EXIT ;  /* 0x000000000000094d */ /* 0x000fea0003800000 */
[----:B------:R-:W0:Y:S01]  /*00e0*/  LDCU UR4, c[0x0][0x390] ;  /* 0x00007200ff0477ac */ /* 0x000e220008000800 */
[----:B------:R-:W-:-:S04]  /*00f0*/  I2FP.F32.S32 R3, UR7 ;  /* 0x0000000700037c45 */ /* 0x000fc80008201400 */
[----:B------:R-:W1:Y:S01]  /*0100*/  MUFU.RCP R6, R3 ;  /* 0x0000000300067308 */ /* 0x000e620000001000 */
[----:B0-----:R-:W-:-:S07]  /*0110*/  I2FP.F32.S32 R0, UR4 ;  /* 0x0000000400007c45 */ /* 0x001fce0008201400 */
[----:B------:R-:W0:Y:S01]  /*0120*/  FCHK P0, R0, R3 ;  /* 0x0000000300007302 */ /* 0x000e220000000000 */
[----:B-1----:R-:W-:-:S04]  /*0130*/  FFMA R5, -R3, R6, 1 ;  /* 0x3f80000003057423 */ /* 0x002fc80000000106 */
[----:B------:R-:W-:Y:S01]  /*0140*/  FFMA R7, R6, R5, R6 ;  /* 0x0000000506077223 */ /* 0x000fe20000000006 */
[----:B------:R-:W-:-:S03]  /*0150*/  I2FP.F32.S32 R5, R4 ;  /* 0x0000000400057245 */ /* 0x000fc60000201400 */
[----:B------:R-:W-:Y:S02]  /*0160*/  FFMA R6, R0, R7, RZ ;  /* 0x0000000700067223 */ /* 0x000fe400000000ff */
[----:B------:R-:W-:Y:S02]  /*0170*/  FADD R5, R5, 0.5 ;  /* 0x3f00000005057421 */ /* 0x000fe40000000000 */
[----:B------:R-:W-:-:S04]  /*0180*/  FFMA R8, -R3, R6, R0 ;  /* 0x0000000603087223 */ /* 0x000fc80000000100 */
[----:B------:R-:W-:Y:S01]  /*0190*/  FFMA R6, R7, R8, R6 ;  /* 0x0000000807067223 */ /* 0x000fe20000000006 */
[----:B0-----:R-:W-:Y:S06]  /*01a0*/  @!P0 BRA `(.L_x_0) ;  /* 0x00000000000c8947 */ /* 0x001fec0003800000 */
[----:B------:R-:W-:-:S07]  /*01b0*/  MOV R10, 0x1d0 ;  /* 0x000001d0000a7802 */ /* 0x000fce0000000f00 */
[----:B------:R-:W-:Y:S05]  /*01c0*/  CALL.REL.NOINC `($__internal_0_$__cuda_sm3x_div_rn_noftz_f32_slowpath) ;  /* 0x0000001c00e87944 */ /* 0x000fea0003c00000 */
[----:B------:R-:W-:-:S07]  /*01d0*/  IMAD.MOV.U32 R6, RZ, RZ, R0 ;  /* 0x000000ffff067224 */ /* 0x000fce00078e0000 */
.L_x_0:
[----:B------:R-:W0:Y:S01]  /*01e0*/  LDCU UR4, c[0x0][0x3a0] ;  /* 0x00007400ff0477ac */ /* 0x000e220008000800 */
[----:B------:R-:W-:Y:S01]  /*01f0*/  FFMA R5, R5, R6, -0.5 ;  /* 0xbf00000005057423 */ /* 0x000fe20000000006 */
[----:B0-----:R-:W-:Y:S01]  /*0200*/  I2FP.F32.U32 R7, UR4 ;  /* 0x0000000400077c45 */ /* 0x001fe20008201000 */
[----:B------:R-:W0:Y:S03]  /*0210*/  LDCU UR4, c[0x0][0x394] ;  /* 0x00007280ff0477ac */ /* 0x000e260008000800 */
[----:B------:R-:W1:Y:S01]  /*0220*/  MUFU.RCP R8, R7 ;  /* 0x0000000700087308 */ /* 0x000e620000001000 */
[----:B0-----:R-:W-:Y:S01]  /*0230*/  I2FP.F32.S32 R0, UR4 ;  /* 0x0000000400007c45 */ /* 0x001fe20008201400 */
[----:B-1----:R-:W-:-:S06]  /*0240*/  FFMA R3, -R7, R8, 1 ;  /* 0x3f80000007037423 */ /* 0x002fcc0000000108 */
[----:B------:R-:W0:Y:S01]  /*0250*/  FCHK P0, R0, R7 ;  /* 0x0000000700007302 */ /* 0x000e220000000000 */
[----:B------:R-:W-:Y:S01]  /*0260*/  FFMA R9, R8, R3, R8 ;  /* 0x0000000308097223 */ /* 0x000fe20000000008 */
[----:B------:R-:W-:-:S03]  /*0270*/  I2FP.F32.U32 R3, R2 ;  /* 0x0000000200037245 */ /* 0x000fc60000201000 */
[----:B------:R-:W-:Y:S02]  /*0280*/  FFMA R8, R0, R9, RZ ;  /* 0x0000000900087223 */ /* 0x000fe400000000ff */
[----:B------:R-:W-:Y:S02]  /*0290*/  FADD R6, R3, 0.5 ;  /* 0x3f00000003067421 */ /* 0x000fe40000000000 */
[----:B------:R-:W-:-:S04]  /*02a0*/  FFMA R10, -R7, R8, R0 ;  /* 0x00000008070a7223 */ /* 0x000fc80000000100 */
[----:B------:R-:W-:Y:S01]  /*02b0*/  FFMA R9, R9, R10, R8 ;  /* 0x0000000a09097223 */ /* 0x000fe20000000008 */
[----:B0-----:R-:W-:Y:S06]  /*02c0*/  @!P0 BRA `(.L_x_1) ;  /* 0x0000000000108947 */ /* 0x001fec0003800000 */
[----:B------:R-:W-:Y:S01]  /*02d0*/  IMAD.MOV.U32 R3, RZ, RZ, R7 ;  /* 0x000000ffff037224 */ /* 0x000fe200078e0007 */
[----:B------:R-:W-:-:S07]  /*02e0*/  MOV R10, 0x300 ;  /* 0x00000300000a7802 */ /* 0x000fce0000000f00 */
[----:B------:R-:W-:Y:S05]  /*02f0*/  CALL.REL.NOINC `($__internal_0_$__cuda_sm3x_div_rn_noftz_f32_slowpath) ;  /* 0x0000001c009c7944 */ /* 0x000fea0003c00000 */
[----:B------:R-:W-:-:S07]  /*0300*/  IMAD.MOV.U32 R9, RZ, RZ, R0 ;  /* 0x000000ffff097224 */ /* 0x000fce00078e0000 */
.L_x_1:
[----:B------:R-:W0:Y:S01]  /*0310*/  LDCU UR4, c[0x0][0x3a4] ;  /* 0x00007480ff0477ac */ /* 0x000e220008000800 */
[----:B------:R-:W-:Y:S01]  /*0320*/  FFMA R0, R6, R9, -0.5 ;  /* 0xbf00000006007423 */ /* 0x000fe20000000009 */
[----:B------:R-:W1:Y:S01]  /*0330*/  LDCU.64 UR6, c[0x0][0x358] ;  /* 0x00006b00ff0677ac */ /* 0x000e620008000a00 */
[----:B0-----:R-:W-:-:S09]  /*0340*/  UISETP.NE.AND UP0, UPT, UR4, URZ, UPT ;  /* 0x000000ff0400728c */ /* 0x001fd2000bf05270 */
[----:B-1----:R-:W-:Y:S05]  /*0350*/  BRA.U !UP0, `(.L_x_2) ;  /* 0x00000011083c7547 */ /* 0x002fea000b800000 */
[----:B------:R-:W-:-:S09]  /*0360*/  UISETP.NE.AND UP0, UPT, UR4, 0x1, UPT ;  /* 0x000000010400788c */ /* 0x000fd2000bf05270 */
[----:B------:R-:W-:Y:S05]  /*0370*/  BRA.U !UP0, `(.L_x_3) ;  /* 0x0000000908487547 */ /* 0x000fea000b800000 */
[----:B------:R-:W-:-:S09]  /*0380*/  UISETP.NE.AND UP0, UPT, UR4, 0x2, UPT ;  /* 0x000000020400788c */ /* 0x000fd2000bf05270 */
[----:B------:R-:W-:Y:S05]  /*0390*/  BRA.U UP0, `(.L_x_4) ;  /* 0x0000001500547547 */ /* 0x000fea000b800000 */
[----:B------:R-:W0:Y:S01]  /*03a0*/  F2I.FLOOR.NTZ R13, R5 ;  /* 0x00000005000d7305 */ /* 0x000e220000207100 */
[----:B------:R-:W1:Y:S01]  /*03b0*/  LDC.64 R8, c[0x0][0x390] ;  /* 0x0000e400ff087b82 */ /* 0x000e620000000a00 */
[----:B------:R-:W2:Y:S01]  /*03c0*/  LDCU UR5, c[0x0][0x3a8] ;  /* 0x00007500ff0577ac */ /* 0x000ea20008000800 */
[----:B------:R-:W3:Y:S05]  /*03d0*/  LDCU UR4, c[0x0][0x398] ;  /* 0x00007300ff0477ac */ /* 0x000eea0008000800 */
[----:B------:R-:W4:Y:S01]  /*03e0*/  F2I.FLOOR.NTZ R14, R0 ;  /* 0x00000000000e7305 */ /* 0x000f220000207100 */
[----:B------:R-:W5:Y:S01]  /*03f0*/  LDCU.64 UR8, c[0x0][0x380] ;  /* 0x00007000ff0877ac */ /* 0x000f620008000a00 */
[----:B0-----:R-:W-:-:S06]  /*0400*/  VIMNMX R16, PT, PT, RZ, R13, !PT ;  /* 0x0000000dff107248 */ /* 0x001fcc0007fe0100 */
[----:B------:R-:W0:Y:S01]  /*0410*/  FRND.FLOOR R6, R5 ;  /* 0x0000000500067307 */ /* 0x000e220000205000 */
[----:B------:R-:W-:Y:S01]  /*0420*/  SHF.L.U32 R10, R16, 0x1, RZ ;  /* 0x00000001100a7819 */ /* 0x000fe200000006ff */
[----:B--2---:R-:W-:Y:S01]  /*0430*/  UISETP.NE.AND UP0, UPT, UR5, URZ, UPT ;  /* 0x000000ff0500728c */ /* 0x004fe2000bf05270 */
[----:B----4-:R-:W-:-:S05]  /*0440*/  VIMNMX R11, PT, PT, RZ, R14, !PT ;  /* 0x0000000eff0b7248 */ /* 0x010fca0007fe0100 */
[----:B------:R-:W2:Y:S01]  /*0450*/  FRND.FLOOR R15, R0 ;  /* 0x00000000000f7307 */ /* 0x000ea20000205000 */
[----:B------:R-:W-:Y:S01]  /*0460*/  LOP3.LUT R10, R10, 0x7ffffffc, RZ, 0xc0, !PT ;  /* 0x7ffffffc0a0a7812 */ /* 0x000fe200078ec0ff */
[----:B-1----:R-:W-:Y:S02]  /*0470*/  VIADD R8, R8, 0xffffffff ;  /* 0xffffffff08087836 */ /* 0x002fe40000000000 */
[----:B---3--:R-:W-:Y:S02]  /*0480*/  IMAD R11, R11, UR4, RZ ;  /* 0x000000040b0b7c24 */ /* 0x008fe4000f8e02ff */
[----:B------:R-:W-:Y:S02]  /*0490*/  VIADD R9, R9, 0xffffffff ;  /* 0xffffffff09097836 */ /* 0x000fe40000000000 */
[----:B0-----:R-:W-:Y:S01]  /*04a0*/  FADD R3, R5, -R6 ;  /* 0x8000000605037221 */ /* 0x001fe20000000000 */
[----:B------:R-:W-:Y:S02]  /*04b0*/  VIADDMNMX R13, R13, 0x1, R8, PT ;  /* 0x000000010d0d7846 */ /* 0x000fe40003800108 */
[----:B------:R-:W-:-:S02]  /*04c0*/  SHF.R.S32.HI R12, RZ, 0x1f, R11 ;  /* 0x0000001fff0c7819 */ /* 0x000fc4000001140b */
[----:B-----5:R-:W-:Y:S01]  /*04d0*/  IADD3 R6, P0, P1, R11, UR8, R10 ;  /* 0x000000080b067c10 */ /* 0x020fe2000f91e00a */
[----:B--2---:R-:W-:-:S03]  /*04e0*/  FADD R0, R0, -R15 ;  /* 0x8000000f00007221 */ /* 0x004fc60000000000 */
[----:B------:R-:W-:Y:S02]  /*04f0*/  IADD3.X R7, PT, PT, R12, UR9, RZ, P0, P1 ;  /* 0x000000090c077c10 */ /* 0x000fe400087e24ff */
[----:B------:R-:W-:Y:S01]  /*0500*/  VIADDMNMX R15, R14, 0x1, R9, PT ;  /* 0x000000010e0f7846 */ /* 0x000fe20003800109 */
[----:B------:R-:W-:Y:S06]  /*0510*/  BRA.U UP0, `(.L_x_5) ;  /* 0x00000001001c7547 */ /* 0x000fec000b800000 */
[----:B------:R-:W-:Y:S01]  /*0520*/  LOP3.LUT R5, R16, 0x1, RZ, 0xc0, !PT ;  /* 0x0000000110057812 */ /* 0x000fe200078ec0ff */
[----:B------:R1:W5:Y:S03]  /*0530*/  LDG.E.U8.CONSTANT R8, desc[UR6][R6.64] ;  /* 0x0000000606087981 */ /* 0x000366000c1e9100 */
[----:B------:R-:W-:Y:S02]  /*0540*/  ISETP.NE.U32.AND P0, PT, R5, 0x1, PT ;  /* 0x000000010500780c */ /* 0x000fe40003f05070 */
[----:B------:R1:W5:Y:S11]  /*0550*/  LDG.E.U8.CONSTANT R5, desc[UR6][R6.64+0x2] ;  /* 0x0000020606057981 */ /* 0x000376000c1e9100 */
[----:B------:R1:W5:Y:S04]  /*0560*/  @!P0 LDG.E.U8.CONSTANT R9, desc[UR6][R6.64+0x3] ;  /* 0x0000030606098981 */ /* 0x000368000c1e9100 */
[----:B------:R1:W5:Y:S01]  /*0570*/  @P0 LDG.E.U8.CONSTANT R9, desc[UR6][R6.64+0x1] ;  /* 0x0000010606090981 */ /* 0x000362000c1e9100 */
[----:B------:R-:W-:Y:S05]  /*0580*/  BRA `(.L_x_6) ;  /* 0x0000000000187947 */ /* 0x000fea0003800000 */
.L_x_5:
[----:B------:R-:W-:Y:S01]  /*0590*/  LOP3.LUT R16, R16, 0x1, RZ, 0xc0, !PT ;  /* 0x0000000110107812 */ /* 0x000fe200078ec0ff */
[----:B------:R0:W5:Y:S03]  /*05a0*/  LDG.E.U8.CONSTANT R8, desc[UR6][R6.64+0x1] ;  /* 0x0000010606087981 */ /* 0x000166000c1e9100 */
[----:B------:R-:W-:Y:S01]  /*05b0*/  ISETP.NE.U32.AND P0, PT, R16, 0x1, PT ;  /* 0x000000011000780c */ /* 0x000fe20003f05070 */
[----:B------:R0:W5:-:S12]  /*05c0*/  LDG.E.U8.CONSTANT R5, desc[UR6][R6.64+0x3] ;  /* 0x0000030606057981 */ /* 0x000158000c1e9100 */
[----:B------:R0:W5:Y:S04]  /*05d0*/  @!P0 LDG.E.U8.CONSTANT R9, desc[UR6][R6.64+0x2] ;  /* 0x0000020606098981 */ /* 0x000168000c1e9100 */
[----:B------:R0:W5:Y:S02]  /*05e0*/  @P0 LDG.E.U8.CONSTANT R9, desc[UR6][R6.64] ;  /* 0x0000000606090981 */ /* 0x000164000c1e9100 */
.L_x_6:
[----:B01----:R-:W-:-:S05]  /*05f0*/  LEA.HI R6, R13, R13, RZ, 0x1 ;  /* 0x0000000d0d067211 */ /* 0x003fca00078f08ff */
[----:B------:R-:W-:-:S05]  /*0600*/  IMAD.SHL.U32 R6, R6, 0x2, RZ ;  /* 0x0000000206067824 */ /* 0x000fca00078e00ff */
[----:B------:R-:W-:-:S04]  /*0610*/  LOP3.LUT R16, R6, 0xfffffffc, RZ, 0xc0, !PT ;  /* 0xfffffffc06107812 */ /* 0x000fc800078ec0ff */
[----:B------:R-:W-:Y:S02]  /*0620*/  IADD3 R6, P1, P2, R16, UR8, R11 ;  /* 0x0000000810067c10 */ /* 0x000fe4000fa3e00b */
[----:B------:R-:W-:-:S04]  /*0630*/  SHF.R.S32.HI R17, RZ, 0x1f, R16 ;  /* 0x0000001fff117819 */ /* 0x000fc80000011410 */
[----:B------:R-:W-:Y:S01]  /*0640*/  IADD3.X R7, PT, PT, R17, UR9, R12, P1, P2 ;  /* 0x0000000911077c10 */ /* 0x000fe20008fe440c */
        /* <DEDUP_REMOVED lines=8> */
.L_x_7:
[----:B------:R-:W-:Y:S01]  /*06d0*/  LOP3.LUT R13, R13, 0x1, RZ, 0xc0, !PT ;  /* 0x000000010d0d7812 */ /* 0x000fe200078ec0ff */
[----:B------:R1:W5:Y:S03]  /*06e0*/  LDG.E.U8.CONSTANT R12, desc[UR6][R6.64+0x1] ;  /* 0x00000106060c7981 */ /* 0x000366000c1e9100 */
[----:B------:R-:W-:Y:S01]  /*06f0*/  ISETP.NE.U32.AND P1, PT, R13, 0x1, PT ;  /* 0x000000010d00780c */ /* 0x000fe20003f25070 */
[----:B------:R1:W5:-:S12]  /*0700*/  LDG.E.U8.CONSTANT R11, desc[UR6][R6.64+0x3] ;  /* 0x00000306060b7981 */ /* 0x000358000c1e9100 */
[----:B------:R1:W5:Y:S04]  /*0710*/  @!P1 LDG.E.U8.CONSTANT R14, desc[UR6][R6.64+0x2] ;  /* 0x00000206060e9981 */ /* 0x000368000c1e9100 */
[----:B------:R1:W5:Y:S02]  /*0720*/  @P1 LDG.E.U8.CONSTANT R14, desc[UR6][R6.64] ;  /* 0x00000006060e1981 */ /* 0x000364000c1e9100 */
.L_x_8:
[----:B------:R-:W-:-:S05]  /*0730*/  IMAD R19, R15, UR4, RZ ;  /* 0x000000040f137c24 */ /* 0x000fca000f8e02ff */
[----:B01----:R-:W-:Y:S02]  /*0740*/  IADD3 R6, P2, P3, R19, UR8, R10 ;  /* 0x0000000813067c10 */ /* 0x003fe4000fb5e00a */
[----:B------:R-:W-:-:S04]  /*0750*/  SHF.R.S32.HI R18, RZ, 0x1f, R19 ;  /* 0x0000001fff127819 */ /* 0x000fc80000011413 */
[----:B------:R-:W-:Y:S01]  /*0760*/  IADD3.X R7, PT, PT, R18, UR9, RZ, P2, P3 ;  /* 0x0000000912077c10 */ /* 0x000fe200097e64ff */
[----:B------:R-:W-:Y:S06]  /*0770*/  BRA.U UP0, `(.L_x_9) ;  /* 0x0000000100147547 */ /* 0x000fec000b800000 */
[----:B------:R0:W5:Y:S04]  /*0780*/  @!P0 LDG.E.U8.CONSTANT R15, desc[UR6][R6.64+0x3] ;  /* 0x00000306060f8981 */ /* 0x000168000c1e9100 */
[----:B------:R0:W5:Y:S04]  /*0790*/  LDG.E.U8.CONSTANT R13, desc[UR6][R6.64] ;  /* 0x00000006060d7981 */ /* 0x000168000c1e9100 */
[----:B------:R0:W5:Y:S04]  /*07a0*/  LDG.E.U8.CONSTANT R10, desc[UR6][R6.64+0x2] ;  /* 0x00000206060a7981 */ /* 0x000168000c1e9100 */
[----:B------:R0:W5:Y:S01]  /*07b0*/  @P0 LDG.E.U8.CONSTANT R15, desc[UR6][R6.64+0x1] ;  /* 0x00000106060f0981 */ /* 0x000162000c1e9100 */
[----:B------:R-:W-:Y:S05]  /*07c0*/  BRA `(.L_x_10) ;  /* 0x0000000000107947 */ /* 0x000fea0003800000 */
.L_x_9:
[----:B------:R1:W5:Y:S04]  /*07d0*/  @!P0 LDG.E.U8.CONSTANT R15, desc[UR6][R6.64+0x2] ;  /* 0x00000206060f8981 */ /* 0x000368000c1e9100 */
[----:B------:R1:W5:Y:S04]  /*07e0*/  LDG.E.U8.CONSTANT R13, desc[UR6][R6.64+0x1] ;  /* 0x00000106060d7981 */ /* 0x000368000c1e9100 */
[----:B------:R1:W5:Y:S04]  /*07f0*/  LDG.E.U8.CONSTANT R10, desc[UR6][R6.64+0x3] ;  /* 0x00000306060a7981 */ /* 0x000368000c1e9100 */
[----:B------:R1:W5:Y:S02]  /*0800*/  @P0 LDG.E.U8.CONSTANT R15, desc[UR6][R6.64] ;  /* 0x00000006060f0981 */ /* 0x000364000c1e9100 */
.L_x_10:
[----:B01----:R-:W-:-:S04]  /*0810*/  IADD3 R6, P0, P2, R19, UR8, R16 ;  /* 0x0000000813067c10 */ /* 0x003fc8000fa1e010 */
[----:B------:R-:W-:Y:S01]  /*0820*/  IADD3.X R7, PT, PT, R18, UR9, R17, P0, P2 ;  /* 0x0000000912077c10 */ /* 0x000fe200087e4411 */
[----:B------:R-:W-:Y:S08]  /*0830*/  BRA.U UP0, `(.L_x_11) ;  /* 0x0000000100147547 */ /* 0x000ff0000b800000 */
[----:B------:R0:W5:Y:S04]  /*0840*/  @!P1 LDG.E.U8.CONSTANT R18, desc[UR6][R6.64+0x3] ;  /* 0x0000030606129981 */ /* 0x000168000c1e9100 */
[----:B------:R0:W5:Y:S04]  /*0850*/  LDG.E.U8.CONSTANT R16, desc[UR6][R6.64] ;  /* 0x0000000606107981 */ /* 0x000168000c1e9100 */
[----:B------:R0:W5:Y:S04]  /*0860*/  LDG.E.U8.CONSTANT R17, desc[UR6][R6.64+0x2] ;  /* 0x0000020606117981 */ /* 0x000168000c1e9100 */
[----:B------:R0:W5:Y:S01]  /*0870*/  @P1 LDG.E.U8.CONSTANT R18, desc[UR6][R6.64+0x1] ;  /* 0x0000010606121981 */ /* 0x000162000c1e9100 */
[----:B------:R-:W-:Y:S05]  /*0880*/  BRA `(.L_x_12) ;  /* 0x0000000000107947 */ /* 0x000fea0003800000 */
.L_x_11:
[----:B------:R1:W5:Y:S04]  /*0890*/  @!P1 LDG.E.U8.CONSTANT R18, desc[UR6][R6.64+0x2] ;  /* 0x0000020606129981 */ /* 0x000368000c1e9100 */
[----:B------:R1:W5:Y:S04]  /*08a0*/  LDG.E.U8.CONSTANT R16, desc[UR6][R6.64+0x1] ;  /* 0x0000010606107981 */ /* 0x000368000c1e9100 */
[----:B------:R1:W5:Y:S04]  /*08b0*/  LDG.E.U8.CONSTANT R17, desc[UR6][R6.64+0x3] ;  /* 0x0000030606117981 */ /* 0x000368000c1e9100 */
[----:B------:R1:W5:Y:S02]  /*08c0*/  @P1 LDG.E.U8.CONSTANT R18, desc[UR6][R6.64] ;  /* 0x0000000606121981 */ /* 0x000364000c1e9100 */
.L_x_12:
[----:B-----5:R-:W-:Y:S01]  /*08d0*/  LOP3.LUT R18, R18, 0xff, RZ, 0xc0, !PT ;  /* 0x000000ff12127812 */ /* 0x020fe200078ec0ff */
[----:B------:R-:W2:Y:S01]  /*08e0*/  LDCU.128 UR8, c[0x3][URZ] ;  /* 0x00c00000ff0877ac */ /* 0x000ea20008000c00 */
[----:B01----:R-:W-:Y:S02]  /*08f0*/  LOP3.LUT R6, R17, 0xff, RZ, 0xc0, !PT ;  /* 0x000000ff11067812 */ /* 0x003fe400078ec0ff */
[----:B------:R-:W-:Y:S01]  /*0900*/  LOP3.LUT R17, R11, 0xff, RZ, 0xc0, !PT ;  /* 0x000000ff0b117812 */ /* 0x000fe200078ec0ff */
[----:B------:R-:W0:Y:S01]  /*0910*/  LDCU UR4, c[0x3][0x10] ;  /* 0x00c00200ff0477ac */ /* 0x000e220008000800 */
[----:B------:R-:W-:Y:S01]  /*0920*/  LOP3.LUT R16, R16, 0xff, RZ, 0xc0, !PT ;  /* 0x000000ff10107812 */ /* 0x000fe200078ec0ff */
[----:B------:R-:W1:Y:S01]  /*0930*/  I2F.U16 R18, R18 ;  /* 0x0000001200127306 */ /* 0x000e620000101000 */
[----:B------:R-:W-:Y:S02]  /*0940*/  LOP3.LUT R14, R14, 0xff, RZ, 0xc0, !PT ;  /* 0x000000ff0e0e7812 */ /* 0x000fe400078ec0ff */
[----:B------:R-:W-:-:S02]  /*0950*/  LOP3.LUT R11, R15, 0xff, RZ, 0xc0, !PT ;  /* 0x000000ff0f0b7812 */ /* 0x000fc400078ec0ff */
[----:B------:R-:W-:Y:S02]  /*0960*/  LOP3.LUT R7, R9, 0xff, RZ, 0xc0, !PT ;  /* 0x000000ff09077812 */ /* 0x000fe400078ec0ff */
[----:B------:R-:W-:Y:S01]  /*0970*/  LOP3.LUT R12, R12, 0xff, RZ, 0xc0, !PT ;  /* 0x000000ff0c0c7812 */ /* 0x000fe200078ec0ff */
[----:B------:R-:W3:Y:S01]  /*0980*/  I2F.U16 R16, R16 ;  /* 0x0000001000107306 */ /* 0x000ee20000101000 */
[----:B------:R-:W-:Y:S02]  /*0990*/  LOP3.LUT R9, R13, 0xff, RZ, 0xc0, !PT ;  /* 0x000000ff0d097812 */ /* 0x000fe400078ec0ff */
[----:B------:R-:W-:Y:S01]  /*09a0*/  LOP3.LUT R13, R10, 0xff, RZ, 0xc0, !PT ;  /* 0x000000ff0a0d7812 */ /* 0x000fe200078ec0ff */
[----:B------:R-:W-:Y:S01]  /*09b0*/  FADD R10, -R3, 1 ;  /* 0x3f800000030a7421 */ /* 0x000fe20000000100 */
[----:B------:R-:W-:Y:S02]  /*09c0*/  LOP3.LUT R8, R8, 0xff, RZ, 0xc0, !PT ;  /* 0x000000ff08087812 */ /* 0x000fe400078ec0ff */
[----:B------:R-:W-:Y:S01]  /*09d0*/  LOP3.LUT R5, R5, 0xff, RZ, 0xc0, !PT ;  /* 0x000000ff05057812 */ /* 0x000fe200078ec0ff */
[----:B------:R-:W4:Y:S01]  /*09e0*/  I2F.U16 R14, R14 ;  /* 0x0000000e000e7306 */ /* 0x000f220000101000 */
[C---:B-1----:R-:W-:Y:S01]  /*09f0*/  FMUL R18, R3.reuse, R18 ;  /* 0x0000001203127220 */ /* 0x042fe20000400000 */
[----:B---3--:R-:W-:-:S06]  /*0a00*/  FMUL R16, R3, R16 ;  /* 0x0000001003107220 */ /* 0x008fcc0000400000 */
[----:B------:R-:W1:Y:S01]  /*0a10*/  I2F.U16 R11, R11 ;  /* 0x0000000b000b7306 */ /* 0x000e620000101000 */
[----:B----4-:R-:W-:-:S07]  /*0a20*/  FMUL R15, R3, R14 ;  /* 0x0000000e030f7220 */ /* 0x010fce0000400000 */
[----:B------:R-:W3:Y:S01]  /*0a30*/  I2F.U16 R6, R6 ;  /* 0x0000000600067306 */ /* 0x000ee20000101000 */
[----:B-1----:R-:W-:-:S07]  /*0a40*/  FFMA R11, R10, R11, R18 ;  /* 0x0000000b0a0b7223 */ /* 0x002fce0000000012 */
[----:B------:R-:W-:Y:S01]  /*0a50*/  I2F.U16 R12, R12 ;  /* 0x0000000c000c7306 */ /* 0x000fe20000101000 */
[----:B------:R-:W-:Y:S01]  /*0a60*/  FMUL R14, R0, R11 ;  /* 0x0000000b000e7220 */ /* 0x000fe20000400000 */
[----:B---3--:R-:W-:-:S06]  /*0a70*/  FMUL R6, R3, R6 ;  /* 0x0000000603067220 */ /* 0x008fcc0000400000 */
[----:B------:R-:W1:Y:S08]  /*0a80*/  I2F.U16 R7, R7 ;  /* 0x0000000700077306 */ /* 0x000e700000101000 */
[----:B------:R-:W3:Y:S01]  /*0a90*/  I2F.U16 R9, R9 ;  /* 0x0000000900097306 */ /* 0x000ee20000101000 */
[----:B-1----:R-:W-:-:S07]  /*0aa0*/  FFMA R7, R10, R7, R15 ;  /* 0x000000070a077223 */ /* 0x002fce000000000f */
[----:B------:R1:W4:Y:S01]  /*0ab0*/  I2F.U16 R20, R17 ;  /* 0x0000001100147306 */ /* 0x0003220000101000 */
[----:B---3--:R-:W-:-:S07]  /*0ac0*/  FFMA R9, R10, R9, R16 ;  /* 0x000000090a097223 */ /* 0x008fce0000000010 */
[----:B------:R-:W3:Y:S01]  /*0ad0*/  I2F.U16 R13, R13 ;  /* 0x0000000d000d7306 */ /* 0x000ee20000101000 */
[----:B-1----:R-:W-:Y:S01]  /*0ae0*/  FMUL R17, R3, R12 ;  /* 0x0000000c03117220 */ /* 0x002fe20000400000 */
[C---:B------:R-:W-:Y:S01]  /*0af0*/  FADD R12, -R0.reuse, 1 ;  /* 0x3f800000000c7421 */ /* 0x040fe20000000100 */
[----:B------:R-:W-:-:S03]  /*0b00*/  FMUL R9, R0, R9 ;  /* 0x0000000900097220 */ /* 0x000fc60000400000 */
[----:B------:R-:W-:Y:S01]  /*0b10*/  FFMA R7, R7, R12, R14 ;  /* 0x0000000c07077223 */ /* 0x000fe2000000000e */
[----:B----4-:R-:W-:Y:S01]  /*0b20*/  FMUL R19, R3, R20 ;  /* 0x0000001403137220 */ /* 0x010fe20000400000 */
[----:B------:R-:W1:Y:S02]  /*0b30*/  I2F.U16 R8, R8 ;  /* 0x0000000800087306 */ /* 0x000e640000101000 */
[----:B------:R-:W-:-:S04]  /*0b40*/  FADD R7, R7, -16 ;  /* 0xc180000007077421 */ /* 0x000fc80000000000 */
[----:B--2---:R-:W-:Y:S01]  /*0b50*/  FMUL R7, R7, UR8 ;  /* 0x0000000807077c20 */ /* 0x004fe20008400000 */
[----:B---3--:R-:W-:Y:S01]  /*0b60*/  FFMA R13, R10, R13, R6 ;  /* 0x0000000d0a0d7223 */ /* 0x008fe20000000006 */
[----:B------:R-:W2:Y:S03]  /*0b70*/  I2F.U16 R5, R5 ;  /* 0x0000000500057306 */ /* 0x000ea60000101000 */
[----:B------:R-:W-:Y:S01]  /*0b80*/  FMUL R0, R0, R13 ;  /* 0x0000000d00007220 */ /* 0x000fe20000400000 */
[----:B-1----:R-:W-:-:S04]  /*0b90*/  FFMA R8, R10, R8, R17 ;  /* 0x000000080a087223 */ /* 0x002fc80000000011 */
[----:B------:R-:W-:Y:S01]  /*0ba0*/  FFMA R8, R8, R12, R9 ;  /* 0x0000000c08087223 */ /* 0x000fe20000000009 */
[----:B--2---:R-:W-:-:S03]  /*0bb0*/  FFMA R5, R10, R5, R19 ;  /* 0x000000050a057223 */ /* 0x004fc60000000013 */
[----:B------:R-:W-:Y:S01]  /*0bc0*/  FADD R8, R8, -128 ;  /* 0xc300000008087421 */ /* 0x000fe20000000000 */
[----:B------:R-:W-:-:S03]  /*0bd0*/  FFMA R0, R5, R12, R0 ;  /* 0x0000000c05007223 */ /* 0x000fc60000000000 */
[----:B------:R-:W-:Y:S01]  /*0be0*/  FFMA R5, -R8, UR11, R7 ;  /* 0x0000000b08057c23 */ /* 0x000fe20008000107 */
[----:B------:R-:W-:-:S04]  /*0bf0*/  FADD R0, R0, -128 ;  /* 0xc300000000007421 */ /* 0x000fc80000000000 */
[--C-:B------:R-:W-:Y:S01]  /*0c00*/  FFMA R3, R0, UR10, R7.reuse ;  /* 0x0000000a00037c23 */ /* 0x100fe20008000007 */
[----:B------:R-:W-:Y:S01]  /*0c10*/  FFMA R7, R8, UR9, R7 ;  /* 0x0000000908077c23 */ /* 0x000fe20008000007 */
[----:B0-----:R-:W-:-:S03]  /*0c20*/  FFMA R5, -R0, UR4, R5 ;  /* 0x0000000400057c23 */ /* 0x001fc60008000105 */
[----:B------:R-:W-:Y:S02]  /*0c30*/  FMNMX R3, RZ, R3, !PT ;  /* 0x00000003ff037209 */ /* 0x000fe40007800000 */
[----:B------:R-:W-:Y:S02]  /*0c40*/  FMNMX R0, RZ, R7, !PT ;  /* 0x00000007ff007209 */ /* 0x000fe40007800000 */
[----:B------:R-:W-:Y:S02]  /*0c50*/  FMNMX R7, RZ, R5, !PT ;  /* 0x00000005ff077209 */ /* 0x000fe40007800000 */
[----:B------:R-:W-:Y:S02]  /*0c60*/  FMNMX R3, R3, 255, PT ;  /* 0x437f000003037809 */ /* 0x000fe40003800000 */
[----:B------:R-:W-:Y:S02]  /*0c70*/  FMNMX R5, R0, 255, PT ;  /* 0x437f000000057809 */ /* 0x000fe40003800000 */
[----:B------:R-:W-:Y:S01]  /*0c80*/  FMNMX R7, R7, 255, PT ;  /* 0x437f000007077809 */ /* 0x000fe20003800000 */
[----:B------:R-:W-:Y:S06]  /*0c90*/  BRA `(.L_x_4) ;  /* 0x0000000c00147947 */ /* 0x000fec0003800000 */
.L_x_3:
[----:B------:R-:W0:Y:S01]  /*0ca0*/  LDC.64 R6, c[0x0][0x390] ;  /* 0x0000e400ff067b82 */ /* 0x000e220000000a00 */
[----:B------:R-:W1:Y:S01]  /*0cb0*/  F2I.FLOOR.NTZ R10, R0 ;  /* 0x00000000000a7305 */ /* 0x000e620000207100 */
[----:B------:R-:W2:Y:S01]  /*0cc0*/  LDCU UR4, c[0x0][0x398] ;  /* 0x00007300ff0477ac */ /* 0x000ea20008000800 */
[----:B------:R-:W-:Y:S01]  /*0cd0*/  FMUL R3, R0, 0.5 ;  /* 0x3f00000000037820 */ /* 0x000fe20000400000 */
[----:B------:R-:W-:Y:S01]  /*0ce0*/  FMUL R14, R5, 0.5 ;  /* 0x3f000000050e7820 */ /* 0x000fe20000400000 */
[----:B------:R-:W3:Y:S04]  /*0cf0*/  LDCU.64 UR10, c[0x0][0x380] ;  /* 0x00007000ff0a77ac */ /* 0x000ee80008000a00 */
[----:B------:R-:W4:Y:S01]  /*0d00*/  F2I.FLOOR.NTZ R9, R5 ;  /* 0x0000000500097305 */ /* 0x000f220000207100 */
[----:B------:R-:W5:Y:S01]  /*0d10*/  LDCU.64 UR8, c[0x0][0x3c8] ;  /* 0x00007900ff0877ac */ /* 0x000f620008000a00 */
[----:B-1----:R-:W-:-:S02]  /*0d20*/  VIMNMX R12, PT, PT, RZ, R10, !PT ;  /* 0x0000000aff0c7248 */ /* 0x002fc40007fe0100 */
[----:B0-----:R-:W-:Y:S01]  /*0d30*/  IADD3 R8, PT, PT, R6, -0x1, RZ ;  /* 0xffffffff06087810 */ /* 0x001fe20007ffe0ff */
[C---:B------:R-:W-:Y:S01]  /*0d40*/  VIADD R13, R7.reuse, 0xffffffff ;  /* 0xffffffff070d7836 */ /* 0x040fe20000000000 */
[----:B------:R-:W-:Y:S02]  /*0d50*/  LEA.HI R7, R7, R7, RZ, 0x1 ;  /* 0x0000000707077211 */ /* 0x000fe400078f08ff */
[----:B----4-:R-:W-:Y:S02]  /*0d60*/  VIADDMNMX R11, R9, 0x1, R8, PT ;  /* 0x00000001090b7846 */ /* 0x010fe40003800108 */
[----:B------:R-:W-:Y:S02]  /*0d70*/  VIMNMX R9, PT, PT, RZ, R9, !PT ;  /* 0x00000009ff097248 */ /* 0x000fe40007fe0100 */
[----:B------:R-:W-:Y:S01]  /*0d80*/  VIADDMNMX R16, R10, 0x1, R13, PT ;  /* 0x000000010a107846 */ /* 0x000fe2000380010d */
[C---:B--2---:R-:W-:Y:S01]  /*0d90*/  IMAD R8, R12.reuse, UR4, R11 ;  /* 0x000000040c087c24 */ /* 0x044fe2000f8e020b */
[----:B------:R-:W0:Y:S01]  /*0da0*/  F2I.FLOOR.NTZ R10, R3 ;  /* 0x00000003000a7305 */ /* 0x000e220000207100 */
[----:B------:R-:W-:-:S02]  /*0db0*/  IMAD R12, R12, UR4, R9 ;  /* 0x000000040c0c7c24 */ /* 0x000fc4000f8e0209 */
[----:B------:R-:W-:Y:S01]  /*0dc0*/  IMAD R9, R16, UR4, R9 ;  /* 0x0000000410097c24 */ /* 0x000fe2000f8e0209 */
[----:B---3--:R-:W-:Y:S01]  /*0dd0*/  IADD3 R18, P0, PT, R8, UR10, RZ ;  /* 0x0000000a08127c10 */ /* 0x008fe2000ff1e0ff */
[----:B------:R-:W-:Y:S01]  /*0de0*/  IMAD R11, R16, UR4, R11 ;  /* 0x00000004100b7c24 */ /* 0x000fe2000f8e020b */
[----:B------:R-:W1:Y:S02]  /*0df0*/  LDCU UR4, c[0x0][0x3d0] ;  /* 0x00007a00ff0477ac */ /* 0x000e640008000800 */
[----:B------:R-:W2:Y:S01]  /*0e00*/  F2I.FLOOR.NTZ R13, R14 ;  /* 0x0000000e000d7305 */ /* 0x000ea20000207100 */
[----:B------:R-:W-:Y:S02]  /*0e10*/  LEA.HI R6, R6, R6, RZ, 0x1 ;  /* 0x0000000606067211 */ /* 0x000fe400078f08ff */
[----:B------:R-:W-:Y:S02]  /*0e20*/  LEA.HI.X.SX32 R19, R8, UR11, 0x1, P0 ;  /* 0x0000000b08137c11 */ /* 0x000fe400080f0eff */
[----:B------:R-:W-:-:S02]  /*0e30*/  IADD3 R8, P0, PT, R9, UR10, RZ ;  /* 0x0000000a09087c10 */ /* 0x000fc4000ff1e0ff */
[----:B------:R-:W-:Y:S01]  /*0e40*/  LEA.HI.SX32 R7, R7, 0xffffffff, 0x1f ;  /* 0xffffffff07077811 */ /* 0x000fe200078ffaff */
[----:B------:R3:W4:Y:S01]  /*0e50*/  LDG.E.U8.CONSTANT R15, desc[UR6][R18.64] ;  /* 0x00000006120f7981 */ /* 0x000722000c1e9100 */
[----:B------:R-:W-:Y:S02]  /*0e60*/  LEA.HI.SX32 R6, R6, 0xffffffff, 0x1f ;  /* 0xffffffff06067811 */ /* 0x000fe400078ffaff */
[----:B------:R-:W-:Y:S02]  /*0e70*/  LEA.HI.X.SX32 R9, R9, UR11, 0x1, P0 ;  /* 0x0000000b09097c11 */ /* 0x000fe400080f0eff */
[----:B0-----:R-:W-:Y:S02]  /*0e80*/  VIADDMNMX R7, R10, 0x1, R7, PT ;  /* 0x000000010a077846 */ /* 0x001fe40003800107 */
[----:B------:R-:W-:Y:S01]  /*0e90*/  VIMNMX R17, PT, PT, RZ, R10, !PT ;  /* 0x0000000aff117248 */ /* 0x000fe20007fe0100 */
[----:B------:R0:W4:Y:S01]  /*0ea0*/  LDG.E.U8.CONSTANT R16, desc[UR6][R8.64] ;  /* 0x0000000608107981 */ /* 0x000122000c1e9100 */
[----:B--2---:R-:W-:-:S02]  /*0eb0*/  VIADDMNMX R6, R13, 0x1, R6, PT ;  /* 0x000000010d067846 */ /* 0x004fc40003800106 */
[----:B------:R-:W-:Y:S02]  /*0ec0*/  IADD3 R10, P0, PT, R11, UR10, RZ ;  /* 0x0000000a0b0a7c10 */ /* 0x000fe4000ff1e0ff */
[----:B------:R-:W-:Y:S01]  /*0ed0*/  VIMNMX R13, PT, PT, RZ, R13, !PT ;  /* 0x0000000dff0d7248 */ /* 0x000fe20007fe0100 */
[----:B-1----:R-:W-:Y:S01]  /*0ee0*/  IMAD R20, R17, UR4, RZ ;  /* 0x0000000411147c24 */ /* 0x002fe2000f8e02ff */
[----:B------:R-:W-:Y:S01]  /*0ef0*/  LEA.HI.X.SX32 R11, R11, UR11, 0x1, P0 ;  /* 0x0000000b0b0b7c11 */ /* 0x000fe200080f0eff */
[----:B------:R-:W-:Y:S01]  /*0f00*/  IMAD.SHL.U32 R21, R6, 0x2, RZ ;  /* 0x0000000206157824 */ /* 0x000fe200078e00ff */
[C---:B---3--:R-:W-:Y:S01]  /*0f10*/  IADD3 R18, P0, PT, R12.reuse, UR10, RZ ;  /* 0x0000000a0c127c10 */ /* 0x048fe2000ff1e0ff */
[----:B------:R-:W-:Y:S02]  /*0f20*/  IMAD.SHL.U32 R13, R13, 0x2, RZ ;  /* 0x000000020d0d7824 */ /* 0x000fe400078e00ff */
[----:B------:R1:W2:Y:S01]  /*0f30*/  LDG.E.U8.CONSTANT R17, desc[UR6][R10.64] ;  /* 0x000000060a117981 */ /* 0x0002a2000c1e9100 */
[----:B------:R-:W-:-:S02]  /*0f40*/  LEA.HI.X.SX32 R19, R12, UR11, 0x1, P0 ;  /* 0x0000000b0c137c11 */ /* 0x000fc400080f0eff */
[----:B------:R-:W-:Y:S02]  /*0f50*/  SHF.R.S32.HI R12, RZ, 0x1f, R20 ;  /* 0x0000001fff0c7819 */ /* 0x000fe40000011414 */
[C---:B-----5:R-:W-:Y:S01]  /*0f60*/  IADD3 R6, P0, P1, R20.reuse, UR8, R13 ;  /* 0x0000000814067c10 */ /* 0x060fe2000f91e00d */
[----:B------:R-:W3:Y:S01]  /*0f70*/  LDG.E.U8.CONSTANT R24, desc[UR6][R18.64] ;  /* 0x0000000612187981 */ /* 0x000ee2000c1e9100 */
[--C-:B0-----:R-:W-:Y:S01]  /*0f80*/  IADD3 R8, P2, P3, R20, UR8, R21.reuse ;  /* 0x0000000814087c10 */ /* 0x101fe2000fb5e015 */
[----:B------:R-:W-:Y:S01]  /*0f90*/  IMAD R20, R7, UR4, RZ ;  /* 0x0000000407147c24 */ /* 0x000fe2000f8e02ff */
[----:B------:R-:W-:Y:S01]  /*0fa0*/  SHF.R.S32.HI R23, RZ, 0x1f, R21 ;  /* 0x0000001fff177819 */ /* 0x000fe20000011415 */
[----:B------:R-:W0:Y:S01]  /*0fb0*/  FRND.FLOOR R28, R5 ;  /* 0x00000005001c7307 */ /* 0x000e220000205000 */
[C---:B------:R-:W-:Y:S01]  /*0fc0*/  IADD3.X R7, PT, PT, R12.reuse, UR9, RZ, P0, P1 ;  /* 0x000000090c077c10 */ /* 0x040fe200087e24ff */
[----:B------:R-:W5:Y:S01]  /*0fd0*/  LDCU UR4, c[0x3][0x10] ;  /* 0x00c00200ff0477ac */ /* 0x000f620008000800 */
[----:B------:R-:W-:-:S02]  /*0fe0*/  IADD3.X R9, PT, PT, R12, UR9, R23, P2, P3 ;  /* 0x000000090c097c10 */ /* 0x000fc400097e6417 */
[C---:B------:R-:W-:Y:S02]  /*0ff0*/  IADD3 R12, P2, P3, R20.reuse, UR8, R21 ;  /* 0x00000008140c7c10 */ /* 0x040fe4000fb5e015 */
[----:B------:R-:W-:Y:S01]  /*1000*/  SHF.R.S32.HI R26, RZ, 0x1f, R20 ;  /* 0x0000001fff1a7819 */ /* 0x000fe20000011414 */
[----:B------:R-:W5:Y:S01]  /*1010*/  LDG.E.U8 R22, desc[UR6][R8.64] ;  /* 0x0000000608167981 */ /* 0x000f62000c1e1100 */
[----:B-1----:R-:W-:Y:S02]  /*1020*/  IADD3 R10, P0, P1, R20, UR8, R13 ;  /* 0x00000008140a7c10 */ /* 0x002fe4000f91e00d */
[C---:B------:R-:W-:Y:S01]  /*1030*/  IADD3.X R13, PT, PT, R26.reuse, UR9, R23, P2, P3 ;  /* 0x000000091a0d7c10 */ /* 0x040fe200097e6417 */
[----:B------:R-:W5:Y:S01]  /*1040*/  LDG.E.U8 R18, desc[UR6][R8.64+0x1] ;  /* 0x0000010608127981 */ /* 0x000f62000c1e1100 */
[----:B------:R-:W-:Y:S01]  /*1050*/  IADD3.X R11, PT, PT, R26, UR9, RZ, P0, P1 ;  /* 0x000000091a0b7c10 */ /* 0x000fe200087e24ff */
[----:B------:R-:W1:Y:S01]  /*1060*/  FRND.FLOOR R29, R0 ;  /* 0x00000000001d7307 */ /* 0x000e620000205000 */
[----:B------:R-:W5:Y:S01]  /*1070*/  LDCU.128 UR8, c[0x3][URZ] ;  /* 0x00c00000ff0877ac */ /* 0x000f620008000c00 */
[----:B------:R-:W5:Y:S04]  /*1080*/  LDG.E.U8 R20, desc[UR6][R12.64] ;  /* 0x000000060c147981 */ /* 0x000f68000c1e1100 */
[----:B------:R-:W5:Y:S04]  /*1090*/  LDG.E.U8 R23, desc[UR6][R12.64+0x1] ;  /* 0x000001060c177981 */ /* 0x000f68000c1e1100 */
[----:B------:R-:W5:Y:S04]  /*10a0*/  LDG.E.U8 R19, desc[UR6][R10.64] ;  /* 0x000000060a137981 */ /* 0x000f68000c1e1100 */
[----:B------:R-:W5:Y:S04]  /*10b0*/  LDG.E.U8 R21, desc[UR6][R6.64] ;  /* 0x0000000606157981 */ /* 0x000f68000c1e1100 */
[----:B------:R-:W5:Y:S04]  /*10c0*/  LDG.E.U8 R25, desc[UR6][R10.64+0x1] ;  /* 0x000001060a197981 */ /* 0x000f68000c1e1100 */
[----:B------:R0:W5:Y:S01]  /*10d0*/  LDG.E.U8 R26, desc[UR6][R6.64+0x1] ;  /* 0x00000106061a7981 */ /* 0x000162000c1e1100 */
[----:B------:R-:W1:Y:S01]  /*10e0*/  FRND.FLOOR R27, R14 ;  /* 0x0000000e001b7307 */ /* 0x000e620000205000 */
[----:B0-----:R-:W-:-:S07]  /*10f0*/  FADD R6, R5, -R28 ;  /* 0x8000001c05067221 */ /* 0x001fce0000000000 */
[----:B------:R-:W0:Y:S01]  /*1100*/  FRND.FLOOR R28, R3 ;  /* 0x00000003001c7307 */ /* 0x000e220000205000 */
[----:B------:R-:W-:Y:S01]  /*1110*/  FADD R9, -R6, 1 ;  /* 0x3f80000006097421 */ /* 0x000fe20000000100 */
[----:B-1----:R-:W-:Y:S01]  /*1120*/  FADD R29, R0, -R29 ;  /* 0x8000001d001d7221 */ /* 0x002fe20000000000 */
[----:B------:R-:W-:-:S04]  /*1130*/  FADD R14, R14, -R27 ;  /* 0x8000001b0e0e7221 */ /* 0x000fc80000000000 */
[----:B------:R-:W-:Y:S01]  /*1140*/  FADD R0, -R14, 1 ;  /* 0x3f8000000e007421 */ /* 0x000fe20000000100 */
[----:B0-----:R-:W-:Y:S01]  /*1150*/  FADD R28, R3, -R28 ;  /* 0x8000001c031c7221 */ /* 0x001fe20000000000 */
[----:B----4-:R-:W-:Y:S02]  /*1160*/  I2FP.F32.U32 R15, R15 ;  /* 0x0000000f000f7245 */ /* 0x010fe40000201000 */
[----:B------:R-:W-:-:S03]  /*1170*/  I2FP.F32.U32 R16, R16 ;  /* 0x0000001000107245 */ /* 0x000fc60000201000 */
[----:B------:R-:W-:Y:S01]  /*1180*/  FMUL R15, R15, R6 ;  /* 0x000000060f0f7220 */ /* 0x000fe20000400000 */
[----:B--2---:R-:W-:-:S05]  /*1190*/  I2FP.F32.U32 R17, R17 ;  /* 0x0000001100117245 */ /* 0x004fca0000201000 */
[----:B------:R-:W-:Y:S01]  /*11a0*/  FMUL R17, R17, R6 ;  /* 0x0000000611117220 */ /* 0x000fe20000400000 */
[----:B---3--:R-:W-:-:S03]  /*11b0*/  I2FP.F32.U32 R24, R24 ;  /* 0x0000001800187245 */ /* 0x008fc60000201000 */
[-C--:B------:R-:W-:Y:S01]  /*11c0*/  FFMA R16, R16, R9.reuse, R17 ;  /* 0x0000000910107223 */ /* 0x080fe20000000011 */
[----:B------:R-:W-:Y:S01]  /*11d0*/  FADD R6, -R29, 1 ;  /* 0x3f8000001d067421 */ /* 0x000fe20000000100 */
[----:B------:R-:W-:Y:S02]  /*11e0*/  FFMA R15, R24, R9, R15 ;  /* 0x00000009180f7223 */ /* 0x000fe4000000000f */
[----:B------:R-:W-:Y:S01]  /*11f0*/  FMUL R16, R16, R29 ;  /* 0x0000001d10107220 */ /* 0x000fe20000400000 */
[----:B-----5:R-:W-:-:S03]  /*1200*/  I2FP.F32.U32 R5, R22 ;  /* 0x0000001600057245 */ /* 0x020fc60000201000 */
[----:B------:R-:W-:Y:S01]  /*1210*/  FFMA R3, R15, R6, R16 ;  /* 0x000000060f037223 */ /* 0x000fe20000000010 */
[----:B------:R-:W-:Y:S01]  /*1220*/  I2FP.F32.U32 R7, R20 ;  /* 0x0000001400077245 */ /* 0x000fe20000201000 */
[C---:B------:R-:W-:Y:S01]  /*1230*/  FMUL R8, R14.reuse, R5 ;  /* 0x000000050e087220 */ /* 0x040fe20000400000 */
[----:B------:R-:W-:Y:S02]  /*1240*/  I2FP.F32.U32 R5, R18 ;  /* 0x0000001200057245 */ /* 0x000fe40000201000 */
[----:B------:R-:W-:Y:S01]  /*1250*/  I2FP.F32.U32 R23, R23 ;  /* 0x0000001700177245 */ /* 0x000fe20000201000 */
[----:B------:R-:W-:Y:S01]  /*1260*/  FMUL R6, R14, R7 ;  /* 0x000000070e067220 */ /* 0x000fe20000400000 */
[----:B------:R-:W-:-:S03]  /*1270*/  I2FP.F32.U32 R19, R19 ;  /* 0x0000001300137245 */ /* 0x000fc60000201000 */
[C---:B------:R-:W-:Y:S01]  /*1280*/  FMUL R10, R14.reuse, R23 ;  /* 0x000000170e0a7220 */ /* 0x040fe20000400000 */
[----:B------:R-:W-:Y:S01]  /*1290*/  I2FP.F32.U32 R21, R21 ;  /* 0x0000001500157245 */ /* 0x000fe20000201000 */
[-C--:B------:R-:W-:Y:S01]  /*12a0*/  FFMA R19, R19, R0.reuse, R6 ;  /* 0x0000000013137223 */ /* 0x080fe20000000006 */
[----:B------:R-:W-:Y:S01]  /*12b0*/  I2FP.F32.U32 R25, R25 ;  /* 0x0000001900197245 */ /* 0x000fe20000201000 */
[----:B------:R-:W-:Y:S02]  /*12c0*/  FMUL R14, R14, R5 ;  /* 0x000000050e0e7220 */ /* 0x000fe40000400000 */
[----:B------:R-:W-:Y:S01]  /*12d0*/  FFMA R8, R21, R0, R8 ;  /* 0x0000000015087223 */ /* 0x000fe20000000008 */
[C---:B------:R-:W-:Y:S01]  /*12e0*/  FADD R7, -R28.reuse, 1 ;  /* 0x3f8000001c077421 */ /* 0x040fe20000000100 */
[----:B------:R-:W-:Y:S01]  /*12f0*/  I2FP.F32.U32 R5, R26 ;  /* 0x0000001a00057245 */ /* 0x000fe20000201000 */
[----:B------:R-:W-:Y:S01]  /*1300*/  FFMA R25, R25, R0, R10 ;  /* 0x0000000019197223 */ /* 0x000fe2000000000a */
[----:B------:R-:W-:Y:S01]  /*1310*/  FMUL R19, R28, R19 ;  /* 0x000000131c137220 */ /* 0x000fe20000400000 */
[----:B------:R-:W-:-:S02]  /*1320*/  FADD R3, R3, -16 ;  /* 0xc180000003037421 */ /* 0x000fc40000000000 */
[----:B------:R-:W-:Y:S01]  /*1330*/  FFMA R14, R5, R0, R14 ;  /* 0x00000000050e7223 */ /* 0x000fe2000000000e */
[----:B------:R-:W-:Y:S01]  /*1340*/  FMUL R28, R28, R25 ;  /* 0x000000191c1c7220 */ /* 0x000fe20000400000 */
[----:B------:R-:W-:Y:S01]  /*1350*/  FFMA R8, R8, R7, R19 ;  /* 0x0000000708087223 */ /* 0x000fe20000000013 */
[----:B------:R-:W-:Y:S02]  /*1360*/  FMUL R3, R3, UR8 ;  /* 0x0000000803037c20 */ /* 0x000fe40008400000 */
[----:B------:R-:W-:Y:S01]  /*1370*/  FFMA R14, R7, R14, R28 ;  /* 0x0000000e070e7223 */ /* 0x000fe2000000001c */
[----:B------:R-:W-:-:S03]  /*1380*/  FADD R8, R8, -128 ;  /* 0xc300000008087421 */ /* 0x000fc60000000000 */
[----:B------:R-:W-:Y:S01]  /*1390*/  FADD R14, R14, -128 ;  /* 0xc30000000e0e7421 */ /* 0x000fe20000000000 */
[C-C-:B------:R-:W-:Y:S01]  /*13a0*/  FFMA R5, -R8.reuse, UR11, R3.reuse ;  /* 0x0000000b08057c23 */ /* 0x140fe20008000103 */
[--C-:B------:R-:W-:Y:S02]  /*13b0*/  FFMA R8, R8, UR9, R3.reuse ;  /* 0x0000000908087c23 */ /* 0x100fe40008000003 */
[C---:B------:R-:W-:Y:S01]  /*13c0*/  FFMA R3, R14.reuse, UR10, R3 ;  /* 0x0000000a0e037c23 */ /* 0x040fe20008000003 */
[----:B------:R-:W-:Y:S02]  /*13d0*/  FFMA R5, -R14, UR4, R5 ;  /* 0x000000040e057c23 */ /* 0x000fe40008000105 */
[----:B------:R-:W-:Y:S02]  /*13e0*/  FMNMX R8, RZ, R8, !PT ;  /* 0x00000008ff087209 */ /* 0x000fe40007800000 */
[----:B------:R-:W-:Y:S02]  /*13f0*/  FMNMX R3, RZ, R3, !PT ;  /* 0x00000003ff037209 */ /* 0x000fe40007800000 */
[----:B------:R-:W-:-:S02]  /*1400*/  FMNMX R7, RZ, R5, !PT ;  /* 0x00000005ff077209 */ /* 0x000fc40007800000 */
[----:B------:R-:W-:Y:S02]  /*1410*/  FMNMX R5, R8, 255, PT ;  /* 0x437f000008057809 */ /* 0x000fe40003800000 */
[----:B------:R-:W-:Y:S02]  /*1420*/  FMNMX R3, R3, 255, PT ;  /* 0x437f000003037809 */ /* 0x000fe40003800000 */
[----:B------:R-:W-:Y:S01]  /*1430*/  FMNMX R7, R7, 255, PT ;  /* 0x437f000007077809 */ /* 0x000fe20003800000 */
[----:B------:R-:W-:Y:S06]  /*1440*/  BRA `(.L_x_4) ;  /* 0x0000000400287947 */ /* 0x000fec0003800000 */
.L_x_2:
[----:B------:R-:W0:Y:S01]  /*1450*/  LDC.64 R8, c[0x0][0x390] ;  /* 0x0000e400ff087b82 */ /* 0x000e220000000a00 */
[----:B------:R-:W1:Y:S01]  /*1460*/  F2I.FLOOR.NTZ R7, R0 ;  /* 0x0000000000077305 */ /* 0x000e620000207100 */
[----:B------:R-:W2:Y:S01]  /*1470*/  LDCU UR4, c[0x0][0x398] ;  /* 0x00007300ff0477ac */ /* 0x000ea20008000800 */
[----:B------:R-:W3:Y:S06]  /*1480*/  LDCU.64 UR8, c[0x0][0x380] ;  /* 0x00007000ff0877ac */ /* 0x000eec0008000a00 */
[----:B------:R-:W4:Y:S01]  /*1490*/  F2I.FLOOR.NTZ R3, R5 ;  /* 0x0000000500037305 */ /* 0x000f220000207100 */
[----:B-1----:R-:W-:-:S05]  /*14a0*/  VIMNMX R11, PT, PT, RZ, R7, !PT ;  /* 0x00000007ff0b7248 */ /* 0x002fca0007fe0100 */
[----:B--2---:R-:W-:Y:S01]  /*14b0*/  IMAD R11, R11, UR4, RZ ;  /* 0x000000040b0b7c24 */ /* 0x004fe2000f8e02ff */
[----:B0-----:R-:W-:Y:S01]  /*14c0*/  IADD3 R8, PT, PT, R8, -0x1, RZ ;  /* 0xffffffff08087810 */ /* 0x001fe20007ffe0ff */
[----:B------:R-:W-:Y:S01]  /*14d0*/  VIADD R10, R9, 0xffffffff ;  /* 0xffffffff090a7836 */ /* 0x000fe20000000000 */
[----:B----4-:R-:W-:Y:S02]  /*14e0*/  VIMNMX R6, PT, PT, RZ, R3, !PT ;  /* 0x00000003ff067248 */ /* 0x010fe40007fe0100 */
[----:B------:R-:W-:Y:S02]  /*14f0*/  VIADDMNMX R8, R3, 0x1, R8, PT ;  /* 0x0000000103087846 */ /* 0x000fe40003800108 */
[----:B------:R-:W-:Y:S01]  /*1500*/  VIADDMNMX R3, R7, 0x1, R10, PT ;  /* 0x0000000107037846 */ /* 0x000fe2000380010a */
[----:B------:R-:W-:Y:S01]  /*1510*/  IMAD.SHL.U32 R6, R6, 0x4, RZ ;  /* 0x0000000406067824 */ /* 0x000fe200078e00ff */
[----:B------:R-:W-:Y:S01]  /*1520*/  SHF.R.S32.HI R7, RZ, 0x1f, R11 ;  /* 0x0000001fff077819 */ /* 0x000fe2000001140b */
[----:B------:R-:W-:-:S02]  /*1530*/  IMAD.SHL.U32 R8, R8, 0x4, RZ ;  /* 0x0000000408087824 */ /* 0x000fc400078e00ff */
[----:B------:R-:W-:Y:S01]  /*1540*/  IMAD R3, R3, UR4, RZ ;  /* 0x0000000403037c24 */ /* 0x000fe2000f8e02ff */
[C---:B---3--:R-:W-:Y:S02]  /*1550*/  IADD3 R18, P0, P1, R11.reuse, UR8, R6 ;  /* 0x000000080b127c10 */ /* 0x048fe4000f91e006 */
[--C-:B------:R-:W-:Y:S02]  /*1560*/  IADD3 R10, P2, P3, R11, UR8, R8.reuse ;  /* 0x000000080b0a7c10 */ /* 0x100fe4000fb5e008 */
[----:B------:R-:W-:Y:S02]  /*1570*/  SHF.R.S32.HI R12, RZ, 0x1f, R8 ;  /* 0x0000001fff0c7819 */ /* 0x000fe40000011408 */
[C---:B------:R-:W-:Y:S02]  /*1580*/  IADD3.X R19, PT, PT, R7.reuse, UR9, RZ, P0, P1 ;  /* 0x0000000907137c10 */ /* 0x040fe400087e24ff */
[----:B------:R-:W-:Y:S02]  /*1590*/  IADD3.X R11, PT, PT, R7, UR9, R12, P2, P3 ;  /* 0x00000009070b7c10 */ /* 0x000fe400097e640c */
[C---:B------:R-:W-:Y:S01]  /*15a0*/  IADD3 R6, P0, P1, R3.reuse, UR8, R6 ;  /* 0x0000000803067c10 */ /* 0x040fe2000f91e006 */
[----:B------:R-:W2:Y:S01]  /*15b0*/  LDG.E.U8.CONSTANT R22, desc[UR6][R18.64+0x1] ;  /* 0x0000010612167981 */ /* 0x000ea2000c1e9100 */
[----:B------:R-:W-:-:S02]  /*15c0*/  IADD3 R8, P2, P3, R3, UR8, R8 ;  /* 0x0000000803087c10 */ /* 0x000fc4000fb5e008 */
[----:B------:R-:W-:Y:S01]  /*15d0*/  SHF.R.S32.HI R3, RZ, 0x1f, R3 ;  /* 0x0000001fff037819 */ /* 0x000fe20000011403 */
[----:B------:R-:W3:Y:S03]  /*15e0*/  LDG.E.U8.CONSTANT R24, desc[UR6][R10.64+0x1] ;  /* 0x000001060a187981 */ /* 0x000ee6000c1e9100 */
[C---:B------:R-:W-:Y:S01]  /*15f0*/  IADD3.X R9, PT, PT, R3.reuse, UR9, R12, P2, P3 ;  /* 0x0000000903097c10 */ /* 0x040fe200097e640c */
[----:B------:R-:W4:Y:S01]  /*1600*/  LDG.E.U8.CONSTANT R25, desc[UR6][R10.64+0x2] ;  /* 0x000002060a197981 */ /* 0x000f22000c1e9100 */
[----:B------:R-:W-:-:S03]  /*1610*/  IADD3.X R7, PT, PT, R3, UR9, RZ, P0, P1 ;  /* 0x0000000903077c10 */ /* 0x000fc600087e24ff */
[----:B------:R0:W5:Y:S04]  /*1620*/  LDG.E.U8.CONSTANT R16, desc[UR6][R10.64] ;  /* 0x000000060a107981 */ /* 0x000168000c1e9100 */
[----:B------:R-:W5:Y:S04]  /*1630*/  LDG.E.U8.CONSTANT R14, desc[UR6][R8.64+0x2] ;  /* 0x00000206080e7981 */ /* 0x000f68000c1e9100 */
[----:B------:R-:W5:Y:S04]  /*1640*/  LDG.E.U8.CONSTANT R12, desc[UR6][R8.64+0x1] ;  /* 0x00000106080c7981 */ /* 0x000f68000c1e9100 */
[----:B------:R-:W5:Y:S04]  /*1650*/  LDG.E.U8.CONSTANT R17, desc[UR6][R8.64] ;  /* 0x0000000608117981 */ /* 0x000f68000c1e9100 */
[----:B------:R-:W5:Y:S04]  /*1660*/  LDG.E.U8.CONSTANT R13, desc[UR6][R6.64+0x2] ;  /* 0x00000206060d7981 */ /* 0x000f68000c1e9100 */
[----:B------:R-:W5:Y:S04]  /*1670*/  LDG.E.U8.CONSTANT R15, desc[UR6][R6.64+0x1] ;  /* 0x00000106060f7981 */ /* 0x000f68000c1e9100 */
[----:B------:R1:W5:Y:S04]  /*1680*/  LDG.E.U8.CONSTANT R21, desc[UR6][R6.64] ;  /* 0x0000000606157981 */ /* 0x000368000c1e9100 */
[----:B------:R-:W5:Y:S04]  /*1690*/  LDG.E.U8.CONSTANT R23, desc[UR6][R18.64+0x2] ;  /* 0x0000020612177981 */ /* 0x000f68000c1e9100 */
[----:B------:R3:W5:Y:S01]  /*16a0*/  LDG.E.U8.CONSTANT R3, desc[UR6][R18.64] ;  /* 0x0000000612037981 */ /* 0x000762000c1e9100 */
[----:B------:R-:W0:Y:S08]  /*16b0*/  FRND.FLOOR R20, R5 ;  /* 0x0000000500147307 */ /* 0x000e300000205000 */
[----:B------:R-:W1:Y:S01]  /*16c0*/  FRND.FLOOR R27, R0 ;  /* 0x00000000001b7307 */ /* 0x000e620000205000 */
[----:B0-----:R-:W-:-:S04]  /*16d0*/  FADD R20, R5, -R20 ;  /* 0x8000001405147221 */ /* 0x001fc80000000000 */
[----:B------:R-:W-:Y:S01]  /*16e0*/  FADD R10, -R20, 1 ;  /* 0x3f800000140a7421 */ /* 0x000fe20000000100 */
[----:B-1----:R-:W-:Y:S01]  /*16f0*/  FADD R6, R0, -R27 ;  /* 0x8000001b00067221 */ /* 0x002fe20000000000 */
[----:B--2---:R-:W-:Y:S02]  /*1700*/  I2FP.F32.U32 R11, R22 ;  /* 0x00000016000b7245 */ /* 0x004fe40000201000 */
[----:B---3--:R-:W-:-:S05]  /*1710*/  I2FP.F32.U32 R19, R24 ;  /* 0x0000001800137245 */ /* 0x008fca0000201000 */
[----:B------:R-:W-:Y:S01]  /*1720*/  FMUL R8, R19, R20 ;  /* 0x0000001413087220 */ /* 0x000fe20000400000 */
[----:B----4-:R-:W-:Y:S02]  /*1730*/  I2FP.F32.U32 R25, R25 ;  /* 0x0000001900197245 */ /* 0x010fe40000201000 */
[----:B-----5:R-:W-:Y:S01]  /*1740*/  I2FP.F32.U32 R7, R16 ;  /* 0x0000001000077245 */ /* 0x020fe20000201000 */
[----:B------:R-:W-:Y:S01]  /*1750*/  FFMA R0, R10, R11, R8 ;  /* 0x0000000b0a007223 */ /* 0x000fe20000000008 */
[----:B------:R-:W-:Y:S02]  /*1760*/  I2FP.F32.U32 R9, R14 ;  /* 0x0000000e00097245 */ /* 0x000fe40000201000 */
[----:B------:R-:W-:Y:S02]  /*1770*/  I2FP.F32.U32 R11, R12 ;  /* 0x0000000c000b7245 */ /* 0x000fe40000201000 */
[----:B------:R-:W-:Y:S01]  /*1780*/  I2FP.F32.U32 R17, R17 ;  /* 0x0000001100117245 */ /* 0x000fe20000201000 */
[-C--:B------:R-:W-:Y:S01]  /*1790*/  FMUL R25, R25, R20.reuse ;  /* 0x0000001419197220 */ /* 0x080fe20000400000 */
[-C--:B------:R-:W-:Y:S01]  /*17a0*/  FMUL R7, R7, R20.reuse ;  /* 0x0000001407077220 */ /* 0x080fe20000400000 */
[-C--:B------:R-:W-:Y:S01]  /*17b0*/  FMUL R12, R9, R20.reuse ;  /* 0x00000014090c7220 */ /* 0x080fe20000400000 */
[----:B------:R-:W-:Y:S01]  /*17c0*/  I2FP.F32.U32 R13, R13 ;  /* 0x0000000d000d7245 */ /* 0x000fe20000201000 */
[-C--:B------:R-:W-:Y:S01]  /*17d0*/  FMUL R14, R11, R20.reuse ;  /* 0x000000140b0e7220 */ /* 0x080fe20000400000 */
[----:B------:R-:W-:Y:S01]  /*17e0*/  FMUL R20, R17, R20 ;  /* 0x0000001411147220 */ /* 0x000fe20000400000 */
[----:B------:R-:W-:-:S02]  /*17f0*/  I2FP.F32.U32 R15, R15 ;  /* 0x0000000f000f7245 */ /* 0x000fc40000201000 */
[----:B------:R-:W-:Y:S01]  /*1800*/  I2FP.F32.U32 R21, R21 ;  /* 0x0000001500157245 */ /* 0x000fe20000201000 */
[C---:B------:R-:W-:Y:S01]  /*1810*/  FFMA R13, R10.reuse, R13, R12 ;  /* 0x0000000d0a0d7223 */ /* 0x040fe2000000000c */
[----:B------:R-:W-:Y:S01]  /*1820*/  I2FP.F32.U32 R23, R23 ;  /* 0x0000001700177245 */ /* 0x000fe20000201000 */
[C---:B------:R-:W-:Y:S01]  /*1830*/  FFMA R15, R10.reuse, R15, R14 ;  /* 0x0000000f0a0f7223 */ /* 0x040fe2000000000e */
[----:B------:R-:W-:Y:S01]  /*1840*/  I2FP.F32.U32 R3, R3 ;  /* 0x0000000300037245 */ /* 0x000fe20000201000 */
[C---:B------:R-:W-:Y:S02]  /*1850*/  FFMA R21, R10.reuse, R21, R20 ;  /* 0x000000150a157223 */ /* 0x040fe40000000014 */
[----:B------:R-:W-:Y:S01]  /*1860*/  FFMA R5, R10, R23, R25 ;  /* 0x000000170a057223 */ /* 0x000fe20000000019 */
[----:B------:R-:W-:Y:S01]  /*1870*/  FADD R9, -R6, 1 ;  /* 0x3f80000006097421 */ /* 0x000fe20000000100 */
[----:B------:R-:W-:Y:S01]  /*1880*/  FFMA R8, R10, R3, R7 ;  /* 0x000000030a087223 */ /* 0x000fe20000000007 */
[-C--:B------:R-:W-:Y:S01]  /*1890*/  FMUL R10, R13, R6.reuse ;  /* 0x000000060d0a7220 */ /* 0x080fe20000400000 */
[-C--:B------:R-:W-:Y:S01]  /*18a0*/  FMUL R15, R15, R6.reuse ;  /* 0x000000060f0f7220 */ /* 0x080fe20000400000 */
[----:B------:R-:W-:-:S02]  /*18b0*/  FMUL R21, R21, R6 ;  /* 0x0000000615157220 */ /* 0x000fc40000400000 */
[C---:B------:R-:W-:Y:S01]  /*18c0*/  FFMA R3, R9.reuse, R5, R10 ;  /* 0x0000000509037223 */ /* 0x040fe2000000000a */
[C---:B------:R-:W-:Y:S01]  /*18d0*/  FFMA R7, R9.reuse, R0, R15 ;  /* 0x0000000009077223 */ /* 0x040fe2000000000f */
[----:B------:R-:W-:-:S07]  /*18e0*/  FFMA R5, R9, R8, R21 ;  /* 0x0000000809057223 */ /* 0x000fce0000000015 */
.L_x_4:
[----:B------:R-:W-:Y:S02]  /*18f0*/  HFMA2 R9, -RZ, RZ, 0.9375, -7.688999176025390625e-06 ;  /* 0x3b808081ff097431 */ /* 0x000fe400000001ff */
[----:B------:R-:W-:Y:S01]  /*1900*/  IMAD.MOV.U32 R0, RZ, RZ, 0x437f0000 ;  /* 0x437f0000ff007424 */ /* 0x000fe200078e00ff */
[----:B------:R-:W0:Y:S01]  /*1910*/  FCHK P0, R3, 255 ;  /* 0x437f000003007902 */ /* 0x000e220000000000 */
[----:B------:R-:W-:Y:S02]  /*1920*/  BSSY.RECONVERGENT B0, `(.L_x_13) ;  /* 0x000000c000007945 */ /* 0x000fe40003800200 */
[----:B------:R-:W-:-:S04]  /*1930*/  FFMA R0, R9, -R0, 1 ;  /* 0x3f80000009007423 */ /* 0x000fc80000000800 */
[----:B------:R-:W-:-:S04]  /*1940*/  FFMA R0, R0, R9, 0.0039215688593685626984 ;  /* 0x3b80808100007423 */ /* 0x000fc80000000009 */
[----:B------:R-:W-:-:S04]  /*1950*/  FFMA R8, R0, R3, RZ ;  /* 0x0000000300087223 */ /* 0x000fc800000000ff */
[----:B------:R-:W-:-:S04]  /*1960*/  FFMA R9, R8, -255, R3 ;  /* 0xc37f000008097823 */ /* 0x000fc80000000003 */
[----:B------:R-:W-:Y:S01]  /*1970*/  FFMA R8, R0, R9, R8 ;  /* 0x0000000900087223 */ /* 0x000fe20000000008 */
[----:B0-----:R-:W-:Y:S06]  /*1980*/  @!P0 BRA `(.L_x_14) ;  /* 0x0000000000148947 */ /* 0x001fec0003800000 */
[----:B------:R-:W-:Y:S01]  /*1990*/  IMAD.MOV.U32 R0, RZ, RZ, R3 ;  /* 0x000000ffff007224 */ /* 0x000fe200078e0003 */
[----:B------:R-:W-:Y:S01]  /*19a0*/  MOV R10, 0x19d0 ;  /* 0x000019d0000a7802 */ /* 0x000fe20000000f00 */
[----:B------:R-:W-:-:S07]  /*19b0*/  IMAD.MOV.U32 R3, RZ, RZ, 0x437f0000 ;  /* 0x437f0000ff037424 */ /* 0x000fce00078e00ff */
[----:B------:R-:W-:Y:S05]  /*19c0*/  CALL.REL.NOINC `($__internal_0_$__cuda_sm3x_div_rn_noftz_f32_slowpath) ;  /* 0x0000000400e87944 */ /* 0x000fea0003c00000 */
[----:B------:R-:W-:-:S07]  /*19d0*/  MOV R8, R0 ;  /* 0x0000000000087202 */ /* 0x000fce0000000f00 */
.L_x_14:
[----:B------:R-:W-:Y:S05]  /*19e0*/  BSYNC.RECONVERGENT B0 ;  /* 0x0000000000007941 */ /* 0x000fea0003800200 */
.L_x_13:
[----:B------:R-:W-:Y:S01]  /*19f0*/  IMAD.MOV.U32 R0, RZ, RZ, 0x3b808081 ;  /* 0x3b808081ff007424 */ /* 0x000fe200078e00ff */
[----:B------:R-:W0:Y:S01]  /*1a00*/  FCHK P0, R7, 255 ;  /* 0x437f000007007902 */ /* 0x000e220000000000 */
[----:B------:R-:W-:Y:S01]  /*1a10*/  IMAD.MOV.U32 R3, RZ, RZ, 0x437f0000 ;  /* 0x437f0000ff037424 */ /* 0x000fe200078e00ff */
[----:B------:R-:W-:Y:S03]  /*1a20*/  BSSY.RECONVERGENT B0, `(.L_x_15) ;  /* 0x000000c000007945 */ /* 0x000fe60003800200 */
[----:B------:R-:W-:-:S04]  /*1a30*/  FFMA R3, R0, -R3, 1 ;  /* 0x3f80000000037423 */ /* 0x000fc80000000803 */
[----:B------:R-:W-:-:S04]  /*1a40*/  FFMA R0, R3, R0, 0.0039215688593685626984 ;  /* 0x3b80808103007423 */ /* 0x000fc80000000000 */
[----:B------:R-:W-:-:S04]  /*1a50*/  FFMA R6, R0, R7, RZ ;  /* 0x0000000700067223 */ /* 0x000fc800000000ff */
[----:B------:R-:W-:-:S04]  /*1a60*/  FFMA R3, R6, -255, R7 ;  /* 0xc37f000006037823 */ /* 0x000fc80000000007 */
[----:B------:R-:W-:Y:S01]  /*1a70*/  FFMA R6, R0, R3, R6 ;  /* 0x0000000300067223 */ /* 0x000fe20000000006 */
[----:B0-----:R-:W-:Y:S06]  /*1a80*/  @!P0 BRA `(.L_x_16) ;  /* 0x0000000000148947 */ /* 0x001fec0003800000 */
[----:B------:R-:W-:Y:S02]  /*1a90*/  HFMA2 R3, -RZ, RZ, 3.748046875, 0 ;  /* 0x437f0000ff037431 */ /* 0x000fe400000001ff */
[----:B------:R-:W-:Y:S01]  /*1aa0*/  IMAD.MOV.U32 R0, RZ, RZ, R7 ;  /* 0x000000ffff007224 */ /* 0x000fe200078e0007 */
[----:B------:R-:W-:-:S07]  /*1ab0*/  MOV R10, 0x1ad0 ;  /* 0x00001ad0000a7802 */ /* 0x000fce0000000f00 */
[----:B------:R-:W-:Y:S05]  /*1ac0*/  CALL.REL.NOINC `($__internal_0_$__cuda_sm3x_div_rn_noftz_f32_slowpath) ;  /* 0x0000000400a87944 */ /* 0x000fea0003c00000 */
[----:B------:R-:W-:-:S07]  /*1ad0*/  IMAD.MOV.U32 R6, RZ, RZ, R0 ;  /* 0x000000ffff067224 */ /* 0x000fce00078e0000 */
.L_x_16:
[----:B------:R-:W-:Y:S05]  /*1ae0*/  BSYNC.RECONVERGENT B0 ;  /* 0x0000000000007941 */ /* 0x000fea0003800200 */
.L_x_15:
        /* <DEDUP_REMOVED lines=10> */
[----:B------:R-:W-:Y:S01]  /*1b90*/  MOV R0, R5 ;  /* 0x0000000500007202 */ /* 0x000fe20000000f00 */
[----:B------:R-:W-:Y:S01]  /*1ba0*/  IMAD.MOV.U32 R3, RZ, RZ, 0x437f0000 ;  /* 0x437f0000ff037424 */ /* 0x000fe200078e00ff */
[----:B------:R-:W-:-:S07]  /*1bb0*/  MOV R10, 0x1bd0 ;  /* 0x00001bd0000a7802 */ /* 0x000fce0000000f00 */
[----:B------:R-:W-:Y:S05]  /*1bc0*/  CALL.REL.NOINC `($__internal_0_$__cuda_sm3x_div_rn_noftz_f32_slowpath) ;  /* 0x0000000400687944 */ /* 0x000fea0003c00000 */
[----:B------:R-:W-:-:S07]  /*1bd0*/  IMAD.MOV.U32 R7, RZ, RZ, R0 ;  /* 0x000000ffff077224 */ /* 0x000fce00078e0000 */
.L_x_18:
[----:B------:R-:W-:Y:S05]  /*1be0*/  BSYNC.RECONVERGENT B0 ;  /* 0x0000000000007941 */ /* 0x000fea0003800200 */
.L_x_17:
[----:B------:R-:W0:Y:S01]  /*1bf0*/  LDC R9, c[0x0][0x3b8] ;  /* 0x0000ee00ff097b82 */ /* 0x000e220000000800 */
[----:B------:R-:W1:Y:S01]  /*1c00*/  LDCU UR4, c[0x0][0x3ac] ;  /* 0x00007580ff0477ac */ /* 0x000e620008000800 */
[----:B------:R-:W-:Y:S01]  /*1c10*/  BSSY.RECONVERGENT B0, `(.L_x_19) ;  /* 0x000000f000007945 */ /* 0x000fe20003800200 */
[----:B-1----:R-:W-:Y:S01]  /*1c20*/  FADD R0, R8, -UR4 ;  /* 0x8000000408007e21 */ /* 0x002fe20008000000 */
[----:B0-----:R-:W0:Y:S08]  /*1c30*/  MUFU.RCP R3, R9 ;  /* 0x0000000900037308 */ /* 0x001e300000001000 */
[----:B------:R-:W1:Y:S01]  /*1c40*/  FCHK P0, R0, R9 ;  /* 0x0000000900007302 */ /* 0x000e620000000000 */
[----:B0-----:R-:W-:-:S04]  /*1c50*/  FFMA R10, R3, -R9, 1 ;  /* 0x3f800000030a7423 */ /* 0x001fc80000000809 */
[----:B------:R-:W-:-:S04]  /*1c60*/  FFMA R3, R3, R10, R3 ;  /* 0x0000000a03037223 */ /* 0x000fc80000000003 */
[----:B------:R-:W-:-:S04]  /*1c70*/  FFMA R5, R0, R3, RZ ;  /* 0x0000000300057223 */ /* 0x000fc800000000ff */
[----:B------:R-:W-:-:S04]  /*1c80*/  FFMA R8, R5, -R9, R0 ;  /* 0x8000000905087223 */ /* 0x000fc80000000000 */
[----:B------:R-:W-:Y:S01]  /*1c90*/  FFMA R5, R3, R8, R5 ;  /* 0x0000000803057223 */ /* 0x000fe20000000005 */
[----:B-1----:R-:W-:Y:S06]  /*1ca0*/  @!P0 BRA `(.L_x_20) ;  /* 0x0000000000148947 */ /* 0x002fec0003800000 */
[----:B------:R-:W0:Y:S01]  /*1cb0*/  LDCU UR4, c[0x0][0x3b8] ;  /* 0x00007700ff0477ac */ /* 0x000e220008000800 */
[----:B------:R-:W-:Y:S01]  /*1cc0*/  MOV R10, 0x1cf0 ;  /* 0x00001cf0000a7802 */ /* 0x000fe20000000f00 */
[----:B0-----:R-:W-:-:S07]  /*1cd0*/  IMAD.U32 R3, RZ, RZ, UR4 ;  /* 0x00000004ff037e24 */ /* 0x001fce000f8e00ff */
[----:B------:R-:W-:Y:S05]  /*1ce0*/  CALL.REL.NOINC `($__internal_0_$__cuda_sm3x_div_rn_noftz_f32_slowpath) ;  /* 0x0000000400207944 */ /* 0x000fea0003c00000 */
[----:B------:R-:W-:-:S07]  /*1cf0*/  MOV R5, R0 ;  /* 0x0000000000057202 */ /* 0x000fce0000000f00 */
.L_x_20:
[----:B------:R-:W-:Y:S05]  /*1d00*/  BSYNC.RECONVERGENT B0 ;  /* 0x0000000000007941 */ /* 0x000fea0003800200 */
.L_x_19:
        /* <DEDUP_REMOVED lines=16> */
[----:B------:R-:W-:-:S07]  /*1e10*/  IMAD.MOV.U32 R6, RZ, RZ, R0 ;  /* 0x000000ffff067224 */ /* 0x000fce00078e0000 */
.L_x_22:
[----:B------:R-:W-:Y:S05]  /*1e20*/  BSYNC.RECONVERGENT B0 ;  /* 0x0000000000007941 */ /* 0x000fea0003800200 */
.L_x_21:
        /* <DEDUP_REMOVED lines=17> */
.L_x_24:
[----:B------:R-:W-:Y:S05]  /*1f40*/  BSYNC.RECONVERGENT B0 ;  /* 0x0000000000007941 */ /* 0x000fea0003800200 */
.L_x_23:
[----:B------:R-:W0:Y:S01]  /*1f50*/  LDC R11, c[0x0][0x39c] ;  /* 0x0000e700ff0b7b82 */ /* 0x000e220000000800 */
[----:B------:R-:W1:Y:S01]  /*1f60*/  LDCU.U8 UR4, c[0x0][0x3c4] ;  /* 0x00007880ff0477ac */ /* 0x000e620008000000 */
[----:B------:R-:W-:Y:S01]  /*1f70*/  SHF.R.S32.HI R0, RZ, 0x1f, R4 ;  /* 0x0000001fff007819 */ /* 0x000fe20000011404 */
[----:B------:R-:W2:Y:S01]  /*1f80*/  LDCU UR5, c[0x0][0x3a0] ;  /* 0x00007400ff0577ac */ /* 0x000ea20008000800 */
[----:B-1----:R-:W-:-:S04]  /*1f90*/  UPRMT UR4, UR4, 0x8880, URZ ;  /* 0x0000888004047896 */ /* 0x002fc800080000ff */
[----:B------:R-:W-:Y:S01]  /*1fa0*/  UISETP.NE.AND UP0, UPT, UR4, URZ, UPT ;  /* 0x000000ff0400728c */ /* 0x000fe2000bf05270 */
[----:B0-----:R-:W-:Y:S02]  /*1fb0*/  IMAD R3, R2, R11, RZ ;  /* 0x0000000b02037224 */ /* 0x001fe400078e02ff */
[----:B--2---:R-:W-:-:S03]  /*1fc0*/  IMAD R11, R11, UR5, RZ ;  /* 0x000000050b0b7c24 */ /* 0x004fc6000f8e02ff */
[----:B------:R-:W-:-:S04]  /*1fd0*/  IADD3 R4, P0, PT, R4, R3, RZ ;  /* 0x0000000304047210 */ /* 0x000fc80007f1e0ff */
[----:B------:R-:W-:Y:S01]  /*1fe0*/  LEA.HI.X.SX32 R3, R3, R0, 0x1, P0 ;  /* 0x0000000003037211 */ /* 0x000fe200000f0eff */
[----:B------:R-:W-:Y:S08]  /*1ff0*/  BRA.U !UP0, `(.L_x_25) ;  /* 0x0000000108387547 */ /* 0x000ff0000b800000 */
[----:B------:R-:W0:Y:S01]  /*2000*/  LDCU.64 UR4, c[0x0][0x388] ;  /* 0x00007100ff0477ac */ /* 0x000e220008000a00 */
[----:B------:R-:W-:Y:S02]  /*2010*/  F2FP.F16.F32.PACK_AB R6, R6, R5 ;  /* 0x000000050606723e */ /* 0x000fe400000000ff */
[----:B------:R-:W-:Y:S02]  /*2020*/  F2FP.F16.F32.PACK_AB R7, RZ, R7 ;  /* 0x00000007ff07723e */ /* 0x000fe400000000ff */
[C---:B------:R-:W-:Y:S02]  /*2030*/  PRMT R0, R6.reuse, 0x7610, R0 ;  /* 0x0000761006007816 */ /* 0x040fe40000000000 */
[----:B------:R-:W-:Y:S02]  /*2040*/  PRMT R8, R6, 0x7632, R8 ;  /* 0x0000763206087816 */ /* 0x000fe40000000008 */
[----:B------:R-:W-:Y:S02]  /*2050*/  PRMT R9, R7, 0x7610, R9 ;  /* 0x0000761007097816 */ /* 0x000fe40000000009 */
[----:B0-----:R-:W-:-:S04]  /*2060*/  LEA R2, P0, R4, UR4, 0x1 ;  /* 0x0000000404027c11 */ /* 0x001fc8000f8008ff */
[----:B------:R-:W-:-:S03]  /*2070*/  LEA.HI.X R3, R4, UR5, R3, 0x1, P0 ;  /* 0x0000000504037c11 */ /* 0x000fc600080f0c03 */
[C---:B------:R-:W-:Y:S02]  /*2080*/  IMAD.WIDE R4, R11.reuse, 0x2, R2 ;  /* 0x000000020b047825 */ /* 0x040fe400078e0202 */
[----:B------:R-:W-:Y:S04]  /*2090*/  STG.E.U16 desc[UR6][R2.64], R0 ;  /* 0x0000000002007986 */ /* 0x000fe8000c101506 */
[----:B------:R-:W-:Y:S01]  /*20a0*/  STG.E.U16 desc[UR6][R4.64], R8 ;  /* 0x0000000804007986 */ /* 0x000fe2000c101506 */
[----:B------:R-:W-:-:S05]  /*20b0*/  IMAD.WIDE R6, R11, 0x2, R4 ;  /* 0x000000020b067825 */ /* 0x000fca00078e0204 */
[----:B------:R-:W-:Y:S01]  /*20c0*/  STG.E.U16 desc[UR6][R6.64], R9 ;  /* 0x0000000906007986 */ /* 0x000fe2000c101506 */
[----:B------:R-:W-:Y:S05]  /*20d0*/  EXIT ;  /* 0x000000000000794d */ /* 0x000fea0003800000 */
.L_x_25:
[----:B------:R-:W0:Y:S02]  /*20e0*/  LDCU.64 UR4, c[0x0][0x388] ;  /* 0x00007100ff0477ac */ /* 0x000e240008000a00 */
[----:B0-----:R-:W-:-:S04]  /*20f0*/  LEA R2, P0, R4, UR4, 0x2 ;  /* 0x0000000404027c11 */ /* 0x001fc8000f8010ff */
[----:B------:R-:W-:-:S03]  /*2100*/  LEA.HI.X R3, R4, UR5, R3, 0x2, P0 ;  /* 0x0000000504037c11 */ /* 0x000fc600080f1403 */
[C---:B------:R-:W-:Y:S02]  /*2110*/  IMAD.WIDE R8, R11.reuse, 0x4, R2 ;  /* 0x000000040b087825 */ /* 0x040fe400078e0202 */
[----:B------:R-:W-:Y:S04]  /*2120*/  STG.E desc[UR6][R2.64], R5 ;  /* 0x0000000502007986 */ /* 0x000fe8000c101906 */
[----:B------:R-:W-:Y:S01]  /*2130*/  STG.E desc[UR6][R8.64], R6 ;  /* 0x0000000608007986 */ /* 0x000fe2000c101906 */
[----:B------:R-:W-:-:S05]  /*2140*/  IMAD.WIDE R10, R11, 0x4, R8 ;  /* 0x000000040b0a7825 */ /* 0x000fca00078e0208 */
[----:B------:R-:W-:Y:S01]  /*2150*/  STG.E desc[UR6][R10.64], R7 ;  /* 0x000000070a007986 */ /* 0x000fe2000c101906 */
[----:B------:R-:W-:Y:S05]  /*2160*/  EXIT ;  /* 0x000000000000794d */ /* 0x000fea0003800000 */
        .weak           $__internal_0_$__cuda_sm3x_div_rn_noftz_f32_slowpath
        .type           $__internal_0_$__cuda_sm3x_div_rn_noftz_f32_slowpath,@function
        .size           $__internal_0_$__cuda_sm3x_div_rn_noftz_f32_slowpath,(.L_x_38 - $__internal_0_$__cuda_sm3x_div_rn_noftz_f32_slowpath)
$__internal_0_$__cuda_sm3x_div_rn_noftz_f32_slowpath:
[--C-:B------:R-:W-:Y:S01]  /*2170*/  SHF.R.U32.HI R9, RZ, 0x17, R3.reuse ;  /* 0x00000017ff097819 */ /* 0x100fe20000011603 */
[----:B------:R-:W-:Y:S01]  /*2180*/  BSSY.RECONVERGENT B1, `(.L_x_26) ;  /* 0x0000063000017945 */ /* 0x000fe20003800200 */
[----:B------:R-:W-:Y:S01]  /*2190*/  SHF.R.U32.HI R11, RZ, 0x17, R0 ;  /* 0x00000017ff0b7819 */ /* 0x000fe20000011600 */
[----:B------:R-:W-:Y:S01]  /*21a0*/  IMAD.MOV.U32 R13, RZ, RZ, R3 ;  /* 0x000000ffff0d7224 */ /* 0x000fe200078e0003 */
[----:B------:R-:W-:Y:S02]  /*21b0*/  LOP3.LUT R9, R9, 0xff, RZ, 0xc0, !PT ;  /* 0x000000ff09097812 */ /* 0x000fe400078ec0ff */
[----:B------:R-:W-:-:S03]  /*21c0*/  LOP3.LUT R14, R11, 0xff, RZ, 0xc0, !PT ;  /* 0x000000ff0b0e7812 */ /* 0x000fc600078ec0ff */
[----:B------:R-:W-:Y:S02]  /*21d0*/  VIADD R15, R9, 0xffffffff ;  /* 0xffffffff090f7836 */ /* 0x000fe40000000000 */
[----:B------:R-:W-:-:S03]  /*21e0*/  VIADD R12, R14, 0xffffffff ;  /* 0xffffffff0e0c7836 */ /* 0x000fc60000000000 */
[----:B------:R-:W-:-:S04]  /*21f0*/  ISETP.GT.U32.AND P0, PT, R15, 0xfd, PT ;  /* 0x000000fd0f00780c */ /* 0x000fc80003f04070 */
[----:B------:R-:W-:-:S13]  /*2200*/  ISETP.GT.U32.OR P0, PT, R12, 0xfd, P0 ;  /* 0x000000fd0c00780c */ /* 0x000fda0000704470 */
[----:B------:R-:W-:Y:S01]  /*2210*/  @!P0 MOV R11, RZ ;  /* 0x000000ff000b8202 */ /* 0x000fe20000000f00 */
[----:B------:R-:W-:Y:S06]  /*2220*/  @!P0 BRA `(.L_x_27) ;  /* 0x00000000005c8947 */ /* 0x000fec0003800000 */
[----:B------:R-:W-:Y:S02]  /*2230*/  FSETP.GTU.FTZ.AND P0, PT, |R0|, +INF , PT ;  /* 0x7f8000000000780b */ /* 0x000fe40003f1c200 */
[----:B------:R-:W-:-:S04]  /*2240*/  FSETP.GTU.FTZ.AND P1, PT, |R3|, +INF , PT ;  /* 0x7f8000000300780b */ /* 0x000fc80003f3c200 */
[----:B------:R-:W-:-:S13]  /*2250*/  PLOP3.LUT P0, PT, P0, P1, PT, 0xf8, 0x8f ;  /* 0x00000000008f781c */ /* 0x000fda0000703f70 */
[----:B------:R-:W-:Y:S05]  /*2260*/  @P0 BRA `(.L_x_28) ;  /* 0x00000004004c0947 */ /* 0x000fea0003800000 */
[----:B------:R-:W-:-:S13]  /*2270*/  LOP3.LUT P0, RZ, R13, 0x7fffffff, R0, 0xc8, !PT ;  /* 0x7fffffff0dff7812 */ /* 0x000fda000780c800 */
[----:B------:R-:W-:Y:S05]  /*2280*/  @!P0 BRA `(.L_x_29) ;  /* 0x00000004003c8947 */ /* 0x000fea0003800000 */
[C---:B------:R-:W-:Y:S02]  /*2290*/  FSETP.NEU.FTZ.AND P1, PT, |R0|.reuse, +INF , PT ;  /* 0x7f8000000000780b */ /* 0x040fe40003f3d200 */
[----:B------:R-:W-:Y:S02]  /*22a0*/  FSETP.NEU.FTZ.AND P2, PT, |R3|, +INF , PT ;  /* 0x7f8000000300780b */ /* 0x000fe40003f5d200 */
[----:B------:R-:W-:-:S11]  /*22b0*/  FSETP.NEU.FTZ.AND P0, PT, |R0|, +INF , PT ;  /* 0x7f8000000000780b */ /* 0x000fd60003f1d200 */
[----:B------:R-:W-:Y:S05]  /*22c0*/  @!P2 BRA !P1, `(.L_x_29) ;  /* 0x00000004002ca947 */ /* 0x000fea0004800000 */
[----:B------:R-:W-:-:S04]  /*22d0*/  LOP3.LUT P1, RZ, R0, 0x7fffffff, RZ, 0xc0, !PT ;  /* 0x7fffffff00ff7812 */ /* 0x000fc8000782c0ff */
[----:B------:R-:W-:-:S13]  /*22e0*/  PLOP3.LUT P1, PT, P2, P1, PT, 0x2f, 0xf2 ;  /* 0x0000000000f2781c */ /* 0x000fda0001722577 */
[----:B------:R-:W-:Y:S05]  /*22f0*/  @P1 BRA `(.L_x_30) ;  /* 0x0000000400181947 */ /* 0x000fea0003800000 */
[----:B------:R-:W-:-:S04]  /*2300*/  LOP3.LUT P1, RZ, R13, 0x7fffffff, RZ, 0xc0, !PT ;  /* 0x7fffffff0dff7812 */ /* 0x000fc8000782c0ff */
[----:B------:R-:W-:-:S13]  /*2310*/  PLOP3.LUT P0, PT, P0, P1, PT, 0x2f, 0xf2 ;  /* 0x0000000000f2781c */ /* 0x000fda0000702577 */
[----:B------:R-:W-:Y:S05]  /*2320*/  @P0 BRA `(.L_x_31) ;  /* 0x0000000400000947 */ /* 0x000fea0003800000 */
[----:B------:R-:W-:Y:S02]  /*2330*/  ISETP.GE.AND P0, PT, R12, RZ, PT ;  /* 0x000000ff0c00720c */ /* 0x000fe40003f06270 */
[----:B------:R-:W-:-:S11]  /*2340*/  ISETP.GE.AND P1, PT, R15, RZ, PT ;  /* 0x000000ff0f00720c */ /* 0x000fd60003f26270 */
[----:B------:R-:W-:Y:S02]  /*2350*/  @P0 IMAD.MOV.U32 R11, RZ, RZ, RZ ;  /* 0x000000ffff0b0224 */ /* 0x000fe400078e00ff */
[----:B------:R-:W-:Y:S01]  /*2360*/  @!P0 FFMA R0, R0, 1.84467440737095516160e+19, RZ ;  /* 0x5f80000000008823 */ /* 0x000fe200000000ff */
[----:B------:R-:W-:Y:S02]  /*2370*/  @!P0 IMAD.MOV.U32 R11, RZ, RZ, -0x40 ;  /* 0xffffffc0ff0b8424 */ /* 0x000fe400078e00ff */
[----:B------:R-:W-:-:S03]  /*2380*/  @!P1 FFMA R13, R3, 1.84467440737095516160e+19, RZ ;  /* 0x5f800000030d9823 */ /* 0x000fc600000000ff */
[----:B------:R-:W-:-:S07]  /*2390*/  @!P1 IADD3 R11, PT, PT, R11, 0x40, RZ ;  /* 0x000000400b0b9810 */ /* 0x000fce0007ffe0ff */
.L_x_27:
[----:B------:R-:W-:Y:S01]  /*23a0*/  LEA R12, R9, 0xc0800000, 0x17 ;  /* 0xc0800000090c7811 */ /* 0x000fe200078eb8ff */
[----:B------:R-:W-:Y:S01]  /*23b0*/  VIADD R14, R14, 0xffffff81 ;  /* 0xffffff810e0e7836 */ /* 0x000fe20000000000 */
[----:B------:R-:W-:Y:S03]  /*23c0*/  BSSY.RECONVERGENT B2, `(.L_x_32) ;  /* 0x0000035000027945 */ /* 0x000fe60003800200 */
[----:B------:R-:W-:Y:S02]  /*23d0*/  IMAD.IADD R16, R13, 0x1, -R12 ;  /* 0x000000010d107824 */ /* 0x000fe400078e0a0c */
[C---:B------:R-:W-:Y:S01]  /*23e0*/  IMAD R0, R14.reuse, -0x800000, R0 ;  /* 0xff8000000e007824 */ /* 0x040fe200078e0200 */
[----:B------:R-:W-:Y:S01]  /*23f0*/  IADD3 R14, PT, PT, R14, 0x7f, -R9 ;  /* 0x0000007f0e0e7810 */ /* 0x000fe20007ffe809 */
[----:B------:R-:W0:Y:S01]  /*2400*/  MUFU.RCP R13, R16 ;  /* 0x00000010000d7308 */ /* 0x000e220000001000 */
[----:B------:R-:W-:-:S02]  /*2410*/  FADD.FTZ R15, -R16, -RZ ;  /* 0x800000ff100f7221 */ /* 0x000fc40000010100 */
[----:B------:R-:W-:Y:S02]  /*2420*/  IADD3 R14, PT, PT, R14, R11, RZ ;  /* 0x0000000b0e0e7210 */ /* 0x000fe40007ffe0ff */
[----:B0-----:R-:W-:-:S04]  /*2430*/  FFMA R12, R13, R15, 1 ;  /* 0x3f8000000d0c7423 */ /* 0x001fc8000000000f */
[----:B------:R-:W-:-:S04]  /*2440*/  FFMA R13, R13, R12, R13 ;  /* 0x0000000c0d0d7223 */ /* 0x000fc8000000000d */
[----:B------:R-:W-:-:S04]  /*2450*/  FFMA R12, R0, R13, RZ ;  /* 0x0000000d000c7223 */ /* 0x000fc800000000ff */
[----:B------:R-:W-:-:S04]  /*2460*/  FFMA R17, R15, R12, R0 ;  /* 0x0000000c0f117223 */ /* 0x000fc80000000000 */
[----:B------:R-:W-:-:S04]  /*2470*/  FFMA R12, R13, R17, R12 ;  /* 0x000000110d0c7223 */ /* 0x000fc8000000000c */
[----:B------:R-:W-:-:S04]  /*2480*/  FFMA R15, R15, R12, R0 ;  /* 0x0000000c0f0f7223 */ /* 0x000fc80000000000 */
[----:B------:R-:W-:-:S05]  /*2490*/  FFMA R0, R13, R15, R12 ;  /* 0x0000000f0d007223 */ /* 0x000fca000000000c */
[----:B------:R-:W-:-:S04]  /*24a0*/  SHF.R.U32.HI R9, RZ, 0x17, R0 ;  /* 0x00000017ff097819 */ /* 0x000fc80000011600 */
[----:B------:R-:W-:-:S05]  /*24b0*/  LOP3.LUT R9, R9, 0xff, RZ, 0xc0, !PT ;  /* 0x000000ff09097812 */ /* 0x000fca00078ec0ff */
[----:B------:R-:W-:-:S04]  /*24c0*/  IMAD.IADD R16, R9, 0x1, R14 ;  /* 0x0000000109107824 */ /* 0x000fc800078e020e */
[----:B------:R-:W-:-:S05]  /*24d0*/  VIADD R9, R16, 0xffffffff ;  /* 0xffffffff10097836 */ /* 0x000fca0000000000 */
[----:B------:R-:W-:-:S13]  /*24e0*/  ISETP.GE.U32.AND P0, PT, R9, 0xfe, PT ;  /* 0x000000fe0900780c */ /* 0x000fda0003f06070 */
[----:B------:R-:W-:Y:S05]  /*24f0*/  @!P0 BRA `(.L_x_33) ;  /* 0x0000000000808947 */ /* 0x000fea0003800000 */
[----:B------:R-:W-:-:S13]  /*2500*/  ISETP.GT.AND P0, PT, R16, 0xfe, PT ;  /* 0x000000fe1000780c */ /* 0x000fda0003f04270 */
[----:B------:R-:W-:Y:S05]  /*2510*/  @P0 BRA `(.L_x_34) ;  /* 0x00000000006c0947 */ /* 0x000fea0003800000 */
[----:B------:R-:W-:-:S13]  /*2520*/  ISETP.GE.AND P0, PT, R16, 0x1, PT ;  /* 0x000000011000780c */ /* 0x000fda0003f06270 */
[----:B------:R-:W-:Y:S05]  /*2530*/  @P0 BRA `(.L_x_35) ;  /* 0x0000000000740947 */ /* 0x000fea0003800000 */
[----:B------:R-:W-:Y:S02]  /*2540*/  ISETP.GE.AND P0, PT, R16, -0x18, PT ;  /* 0xffffffe81000780c */ /* 0x000fe40003f06270 */
[----:B------:R-:W-:-:S11]  /*2550*/  LOP3.LUT R0, R0, 0x80000000, RZ, 0xc0, !PT ;  /* 0x8000000000007812 */ /* 0x000fd600078ec0ff */
[----:B------:R-:W-:Y:S05]  /*2560*/  @!P0 BRA `(.L_x_35) ;  /* 0x0000000000688947 */ /* 0x000fea0003800000 */
[-CC-:B------:R-:W-:Y:S01]  /*2570*/  FFMA.RZ R9, R13, R15.reuse, R12.reuse ;  /* 0x0000000f0d097223 */ /* 0x180fe2000000c00c */
[C---:B------:R-:W-:Y:S02]  /*2580*/  IADD3 R14, PT, PT, R16.reuse, 0x20, RZ ;  /* 0x00000020100e7810 */ /* 0x040fe40007ffe0ff */
[C---:B------:R-:W-:Y:S02]  /*2590*/  ISETP.NE.AND P2, PT, R16.reuse, RZ, PT ;  /* 0x000000ff1000720c */ /* 0x040fe40003f45270 */
[----:B------:R-:W-:Y:S01]  /*25a0*/  LOP3.LUT R11, R9, 0x7fffff, RZ, 0xc0, !PT ;  /* 0x007fffff090b7812 */ /* 0x000fe200078ec0ff */
[CCC-:B------:R-:W-:Y:S01]  /*25b0*/  FFMA.RP R9, R13.reuse, R15.reuse, R12.reuse ;  /* 0x0000000f0d097223 */ /* 0x1c0fe2000000800c */
[----:B------:R-:W-:Y:S01]  /*25c0*/  FFMA.RM R12, R13, R15, R12 ;  /* 0x0000000f0d0c7223 */ /* 0x000fe2000000400c */
[----:B------:R-:W-:Y:S01]  /*25d0*/  IMAD.MOV R13, RZ, RZ, -R16 ;  /* 0x000000ffff0d7224 */ /* 0x000fe200078e0a10 */
[----:B------:R-:W-:Y:S02]  /*25e0*/  LOP3.LUT R11, R11, 0x800000, RZ, 0xfc, !PT ;  /* 0x008000000b0b7812 */ /* 0x000fe400078efcff */
[----:B------:R-:W-:-:S02]  /*25f0*/  ISETP.NE.AND P1, PT, R16, RZ, PT ;  /* 0x000000ff1000720c */ /* 0x000fc40003f25270 */
[----:B------:R-:W-:Y:S02]  /*2600*/  SHF.L.U32 R14, R11, R14, RZ ;  /* 0x0000000e0b0e7219 */ /* 0x000fe400000006ff */
[----:B------:R-:W-:Y:S02]  /*2610*/  FSETP.NEU.FTZ.AND P0, PT, R9, R12, PT ;  /* 0x0000000c0900720b */ /* 0x000fe40003f1d000 */
[----:B------:R-:W-:Y:S02]  /*2620*/  SEL R12, R13, RZ, P2 ;  /* 0x000000ff0d0c7207 */ /* 0x000fe40001000000 */
[----:B------:R-:W-:Y:S02]  /*2630*/  ISETP.NE.AND P1, PT, R14, RZ, P1 ;  /* 0x000000ff0e00720c */ /* 0x000fe40000f25270 */
[----:B------:R-:W-:Y:S02]  /*2640*/  SHF.R.U32.HI R12, RZ, R12, R11 ;  /* 0x0000000cff0c7219 */ /* 0x000fe4000001160b */
[----:B------:R-:W-:-:S02]  /*2650*/  PLOP3.LUT P0, PT, P0, P1, PT, 0xf8, 0x8f ;  /* 0x00000000008f781c */ /* 0x000fc40000703f70 */
[----:B------:R-:W-:Y:S02]  /*2660*/  SHF.R.U32.HI R14, RZ, 0x1, R12 ;  /* 0x00000001ff0e7819 */ /* 0x000fe4000001160c */
[----:B------:R-:W-:-:S04]  /*2670*/  SEL R9, RZ, 0x1, !P0 ;  /* 0x00000001ff097807 */ /* 0x000fc80004000000 */
[----:B------:R-:W-:-:S04]  /*2680*/  LOP3.LUT R9, R9, 0x1, R14, 0xf8, !PT ;  /* 0x0000000109097812 */ /* 0x000fc800078ef80e */
[----:B------:R-:W-:-:S05]  /*2690*/  LOP3.LUT R9, R9, R12, RZ, 0xc0, !PT ;  /* 0x0000000c09097212 */ /* 0x000fca00078ec0ff */
[----:B------:R-:W-:-:S05]  /*26a0*/  IMAD.IADD R9, R14, 0x1, R9 ;  /* 0x000000010e097824 */ /* 0x000fca00078e0209 */
[----:B------:R-:W-:Y:S01]  /*26b0*/  LOP3.LUT R0, R9, R0, RZ, 0xfc, !PT ;  /* 0x0000000009007212 */ /* 0x000fe200078efcff */
[----:B------:R-:W-:Y:S06]  /*26c0*/  BRA `(.L_x_35) ;  /* 0x0000000000107947 */ /* 0x000fec0003800000 */
.L_x_34:
[----:B------:R-:W-:-:S04]  /*26d0*/  LOP3.LUT R0, R0, 0x80000000, RZ, 0xc0, !PT ;  /* 0x8000000000007812 */ /* 0x000fc800078ec0ff */
[----:B------:R-:W-:Y:S01]  /*26e0*/  LOP3.LUT R0, R0, 0x7f800000, RZ, 0xfc, !PT ;  /* 0x7f80000000007812 */ /* 0x000fe200078efcff */
[----:B------:R-:W-:Y:S06]  /*26f0*/  BRA `(.L_x_35) ;  /* 0x0000000000047947 */ /* 0x000fec0003800000 */
.L_x_33:
[----:B------:R-:W-:-:S07]  /*2700*/  LEA R0, R14, R0, 0x17 ;  /* 0x000000000e007211 */ /* 0x000fce00078eb8ff */
.L_x_35:
[----:B------:R-:W-:Y:S05]  /*2710*/  BSYNC.RECONVERGENT B2 ;  /* 0x0000000000027941 */ /* 0x000fea0003800200 */
.L_x_32:
[----:B------:R-:W-:Y:S05]  /*2720*/  BRA `(.L_x_36) ;  /* 0x0000000000207947 */ /* 0x000fea0003800000 */
.L_x_31:
[----:B------:R-:W-:-:S04]  /*2730*/  LOP3.LUT R0, R13, 0x80000000, R0, 0x48, !PT ;  /* 0x800000000d007812 */ /* 0x000fc800078e4800 */
[----:B------:R-:W-:Y:S01]  /*2740*/  LOP3.LUT R0, R0, 0x7f800000, RZ, 0xfc, !PT ;  /* 0x7f80000000007812 */ /* 0x000fe200078efcff */
[----:B------:R-:W-:Y:S06]  /*2750*/  BRA `(.L_x_36) ;  /* 0x0000000000147947 */ /* 0x000fec0003800000 */
.L_x_30:
[----:B------:R-:W-:Y:S01]  /*2760*/  LOP3.LUT R0, R13, 0x80000000, R0, 0x48, !PT ;  /* 0x800000000d007812 */ /* 0x000fe200078e4800 */
[----:B------:R-:W-:Y:S06]  /*2770*/  BRA `(.L_x_36) ;  /* 0x00000000000c7947 */ /* 0x000fec0003800000 */
.L_x_29:
[----:B------:R-:W0:Y:S01]  /*2780*/  MUFU.RSQ R0, -QNAN ;  /* 0xffc0000000007908 */ /* 0x000e220000001400 */
[----:B------:R-:W-:Y:S05]  /*2790*/  BRA `(.L_x_36) ;  /* 0x0000000000047947 */ /* 0x000fea0003800000 */
.L_x_28:
[----:B------:R-:W-:-:S07]  /*27a0*/  FADD.FTZ R0, R0, R3 ;  /* 0x0000000300007221 */ /* 0x000fce0000010000 */
.L_x_36:
[----:B------:R-:W-:Y:S05]  /*27b0*/  BSYNC.RECONVERGENT B1 ;  /* 0x0000000000017941 */ /* 0x000fea0003800200 */
.L_x_26:
[----:B------:R-:W-:-:S04]  /*27c0*/  IMAD.MOV.U32 R11, RZ, RZ, 0x0 ;  /* 0x00000000ff0b7424 */ /* 0x000fc800078e00ff */
[----:B0-----:R-:W-:Y:S05]  /*27d0*/  RET.REL.NODEC R10 `(fused_preprocess_kernel) ;  /* 0xffffffd80a087950 */ /* 0x001fea0003c3ffff */
.L_x_37:
[----:B------:R-:W-:-:S00]  /*27e0*/  BRA `(.L_x_37) ;  /* 0xfffffffc00fc7947 */ /* 0x000fc0000383ffff */
[----:B------:R-:W-:-:S00]  /*27f0*/  NOP ;  /* 0x0000000000007918 */ /* 0x000fc00000000000 */
        /* <DEDUP_REMOVED lines=8> */
.L_x_38:


//--------------------- .nv.shared.reserved.0     --------------------------
	.section	.nv.shared.reserved.0,"aw",@nobits
	.weak		__nv_reservedSMEM_offset_0_alias
	.size		__nv_reservedSMEM_offset_0_alias, 0, 64
	.other		__nv_reservedSMEM_offset_0_alias,@"STO_CUDA_RESERVED_SHARED STV_DEFAULT"
__nv_reservedSMEM_offset_0_alias:
	.zero		0
	.zero		64


//--------------------- .nv.constant0.fused_preprocess_kernel --------------------------
	.section	.nv.constant0.fused_preprocess_kernel,"a",@progbits
	.sectionflags	@""
	.align	4
.nv.constant0.fused_preprocess_kernel:
	.zero		980


//--------------------- SYMBOLS --------------------------

	.type		.nv.reservedSmem.offset0,@object
	.size		.nv.reservedSmem.offset0,0x4
